//
// Generated by NVIDIA NVVM Compiler
//
// Compiler Build ID: CL-36424714
// Cuda compilation tools, release 13.0, V13.0.88
// Based on NVVM 20.0.0
//

.version 9.0
.target sm_100
.address_size 64

	// .globl	_Z11init_kernelPii
.extern .shared .align 16 .b8 sdata[];

.visible .entry _Z11init_kernelPii(
	.param .u64 .ptr .align 1 _Z11init_kernelPii_param_0,
	.param .u32 _Z11init_kernelPii_param_1
)
{
	.reg .b32 	%r<11>;
	.reg .b64 	%rd<10>;

	ld.param.u64 	%rd1, [_Z11init_kernelPii_param_0];
	ld.param.u32 	%r1, [_Z11init_kernelPii_param_1];
	cvta.to.global.u64 	%rd2, %rd1;
	mov.u32 	%r2, %ctaid.x;
	mov.u32 	%r3, %tid.y;
	add.s32 	%r4, %r2, %r3;
	mov.u32 	%r5, %tid.x;
	add.s32 	%r6, %r4, %r5;
	mul.wide.u32 	%rd3, %r6, 1664525;
	add.s64 	%rd4, %rd3, 1013904223;
	mul.hi.u64 	%rd5, %rd4, 6148914691236517206;
	mul.lo.s64 	%rd6, %rd5, 3;
	sub.s64 	%rd7, %rd4, %rd6;
	mov.u32 	%r7, %ctaid.y;
	mov.u32 	%r8, %ntid.x;
	mad.lo.s32 	%r9, %r2, %r8, %r5;
	mad.lo.s32 	%r10, %r1, %r7, %r9;
	mul.wide.u32 	%rd8, %r10, 4;
	add.s64 	%rd9, %rd2, %rd8;
	st.global.u32 	[%rd9], %rd7;
	ret;

}
	// .globl	_Z11life_kernelPiS_ii
.visible .entry _Z11life_kernelPiS_ii(
	.param .u64 .ptr .align 1 _Z11life_kernelPiS_ii_param_0,
	.param .u64 .ptr .align 1 _Z11life_kernelPiS_ii_param_1,
	.param .u32 _Z11life_kernelPiS_ii_param_2,
	.param .u32 _Z11life_kernelPiS_ii_param_3
)
{
	.reg .pred 	%p<31>;
	.reg .b16 	%rs<22>;
	.reg .b32 	%r<169>;
	.reg .b64 	%rd<25>;

	ld.param.u64 	%rd3, [_Z11life_kernelPiS_ii_param_0];
	ld.param.u64 	%rd2, [_Z11life_kernelPiS_ii_param_1];
	ld.param.u32 	%r52, [_Z11life_kernelPiS_ii_param_2];
	ld.param.u32 	%r53, [_Z11life_kernelPiS_ii_param_3];
	cvta.to.global.u64 	%rd1, %rd3;
	mov.u32 	%r54, %ctaid.x;
	mov.u32 	%r1, %ntid.x;
	mov.u32 	%r2, %tid.x;
	mad.lo.s32 	%r3, %r54, %r1, %r2;
	mov.u32 	%r4, %ctaid.y;
	rem.u32 	%r5, %r3, %r52;
	rem.u32 	%r55, %r4, %r53;
	mul.lo.s32 	%r6, %r55, %r52;
	add.s32 	%r56, %r6, %r5;
	mul.wide.u32 	%rd4, %r56, 4;
	add.s64 	%rd5, %rd1, %rd4;
	ld.global.u32 	%r7, [%rd5];
	cvt.u16.u32 	%rs5, %r2;
	cvt.u16.u32 	%rs6, %r1;
	div.u16 	%rs7, %rs5, %rs6;
	mul.lo.s16 	%rs1, %rs7, 10;
	mul.lo.s16 	%rs8, %rs7, %rs6;
	sub.s16 	%rs2, %rs5, %rs8;
	add.s16 	%rs9, %rs1, %rs2;
	mul.wide.u16 	%r57, %rs9, 4;
	mov.u32 	%r58, sdata;
	add.s32 	%r8, %r58, %r57;
	st.shared.u32 	[%r8+44], %r7;
	setp.ge.u32 	%p1, %r2, %r1;
	add.s16 	%rs10, %rs5, 1;
	rem.u16 	%rs3, %rs10, %rs6;
	@%p1 bra 	$L__BB1_5;
	setp.ne.s16 	%p2, %rs2, 0;
	add.s32 	%r59, %r4, -1;
	rem.u32 	%r60, %r59, %r53;
	mul.lo.s32 	%r9, %r60, %r52;
	add.s32 	%r61, %r9, %r5;
	mul.wide.u32 	%rd6, %r61, 4;
	add.s64 	%rd7, %rd1, %rd6;
	ld.global.u32 	%r62, [%rd7];
	st.shared.u32 	[%r8+4], %r62;
	@%p2 bra 	$L__BB1_3;
	add.s32 	%r63, %r3, -1;
	rem.u32 	%r64, %r63, %r52;
	add.s32 	%r65, %r64, %r9;
	mul.wide.u32 	%rd8, %r65, 4;
	add.s64 	%rd9, %rd1, %rd8;
	ld.global.u32 	%r66, [%rd9];
	mul.wide.u16 	%r67, %rs1, 4;
	add.s32 	%r69, %r58, %r67;
	st.shared.u32 	[%r69], %r66;
$L__BB1_3:
	setp.ne.s16 	%p3, %rs3, 0;
	@%p3 bra 	$L__BB1_5;
	add.s32 	%r70, %r3, 1;
	rem.u32 	%r71, %r70, %r52;
	add.s32 	%r72, %r71, %r9;
	mul.wide.u32 	%rd10, %r72, 4;
	add.s64 	%rd11, %rd1, %rd10;
	ld.global.u32 	%r73, [%rd11];
	st.shared.u32 	[%r8+8], %r73;
$L__BB1_5:
	mov.u32 	%r74, %ntid.y;
	add.s32 	%r75, %r74, -1;
	mul.lo.s32 	%r76, %r75, %r1;
	setp.lt.u32 	%p4, %r2, %r76;
	@%p4 bra 	$L__BB1_10;
	setp.ne.s16 	%p5, %rs2, 0;
	add.s32 	%r77, %r4, 1;
	rem.u32 	%r78, %r77, %r53;
	mul.lo.s32 	%r10, %r78, %r52;
	add.s32 	%r79, %r10, %r5;
	mul.wide.u32 	%rd12, %r79, 4;
	add.s64 	%rd13, %rd1, %rd12;
	ld.global.u32 	%r80, [%rd13];
	st.shared.u32 	[%r8+84], %r80;
	@%p5 bra 	$L__BB1_8;
	add.s32 	%r81, %r3, -1;
	rem.u32 	%r82, %r81, %r52;
	add.s32 	%r83, %r82, %r10;
	mul.wide.u32 	%rd14, %r83, 4;
	add.s64 	%rd15, %rd1, %rd14;
	ld.global.u32 	%r84, [%rd15];
	st.shared.u32 	[%r8+80], %r84;
$L__BB1_8:
	setp.ne.s16 	%p6, %rs3, 0;
	@%p6 bra 	$L__BB1_10;
	add.s32 	%r85, %r3, 1;
	rem.u32 	%r86, %r85, %r52;
	add.s32 	%r87, %r86, %r10;
	mul.wide.u32 	%rd16, %r87, 4;
	add.s64 	%rd17, %rd1, %rd16;
	ld.global.u32 	%r88, [%rd17];
	st.shared.u32 	[%r8+88], %r88;
$L__BB1_10:
	setp.ne.s16 	%p7, %rs2, 0;
	@%p7 bra 	$L__BB1_12;
	add.s32 	%r89, %r3, -1;
	rem.u32 	%r90, %r89, %r52;
	add.s32 	%r91, %r90, %r6;
	mul.wide.u32 	%rd18, %r91, 4;
	add.s64 	%rd19, %rd1, %rd18;
	ld.global.u32 	%r92, [%rd19];
	st.shared.u32 	[%r8+40], %r92;
$L__BB1_12:
	setp.ne.s16 	%p8, %rs3, 0;
	@%p8 bra 	$L__BB1_14;
	add.s32 	%r93, %r3, 1;
	rem.u32 	%r94, %r93, %r52;
	add.s32 	%r95, %r94, %r6;
	mul.wide.u32 	%rd20, %r95, 4;
	add.s64 	%rd21, %rd1, %rd20;
	ld.global.u32 	%r96, [%rd21];
	st.shared.u32 	[%r8+48], %r96;
$L__BB1_14:
	bar.sync 	0;
	add.s32 	%r98, %r4, -1;
	mul.hi.u32 	%r99, %r98, -858993459;
	shr.u32 	%r100, %r99, 3;
	mul.lo.s32 	%r101, %r100, 10;
	sub.s32 	%r102, %r98, %r101;
	mul.lo.s32 	%r11, %r102, 10;
	cvt.u16.u32 	%rs4, %r4;
	add.s16 	%rs11, %rs4, 1;
	mul.hi.u16 	%rs12, %rs11, -13107;
	shr.u16 	%rs13, %rs12, 3;
	mul.lo.s16 	%rs14, %rs13, 10;
	sub.s16 	%rs15, %rs11, %rs14;
	mul.lo.s16 	%rs16, %rs15, 10;
	cvt.u32.u16 	%r12, %rs16;
	add.s32 	%r103, %r3, -1;
	mul.hi.u32 	%r104, %r103, -858993459;
	shr.u32 	%r105, %r104, 3;
	mul.lo.s32 	%r106, %r105, 10;
	sub.s32 	%r13, %r103, %r106;
	add.s32 	%r107, %r13, %r11;
	shl.b32 	%r108, %r107, 2;
	add.s32 	%r110, %r58, %r108;
	ld.shared.u32 	%r14, [%r110];
	setp.eq.s32 	%p9, %r14, 2;
	selp.u32 	%r156, 1, 0, %p9;
	setp.eq.s32 	%p10, %r14, 1;
	selp.u32 	%r155, 1, 0, %p10;
	add.s32 	%r111, %r13, %r12;
	shl.b32 	%r112, %r111, 2;
	add.s32 	%r113, %r58, %r112;
	ld.shared.u32 	%r97, [%r113];
	setp.eq.s32 	%p11, %r97, 2;
	@%p11 bra 	$L__BB1_17;
	setp.ne.s32 	%p12, %r97, 1;
	@%p12 bra 	$L__BB1_18;
	setp.eq.s32 	%p14, %r14, 1;
	selp.b32 	%r155, 2, 1, %p14;
	bra.uni 	$L__BB1_18;
$L__BB1_17:
	setp.eq.s32 	%p13, %r14, 2;
	selp.b32 	%r156, 2, 1, %p13;
$L__BB1_18:
	mul.hi.u32 	%r115, %r3, -858993459;
	shr.u32 	%r116, %r115, 3;
	mul.lo.s32 	%r117, %r116, 10;
	sub.s32 	%r21, %r3, %r117;
	add.s32 	%r118, %r21, %r11;
	shl.b32 	%r119, %r118, 2;
	add.s32 	%r121, %r58, %r119;
	ld.shared.u32 	%r114, [%r121];
	setp.eq.s32 	%p15, %r114, 1;
	@%p15 bra 	$L__BB1_21;
	setp.ne.s32 	%p16, %r114, 2;
	@%p16 bra 	$L__BB1_22;
	add.s32 	%r156, %r156, 1;
	bra.uni 	$L__BB1_22;
$L__BB1_21:
	add.s32 	%r155, %r155, 1;
$L__BB1_22:
	add.s32 	%r123, %r21, %r12;
	shl.b32 	%r124, %r123, 2;
	add.s32 	%r126, %r58, %r124;
	ld.shared.u32 	%r122, [%r126];
	setp.eq.s32 	%p17, %r122, 1;
	@%p17 bra 	$L__BB1_25;
	setp.ne.s32 	%p18, %r122, 2;
	@%p18 bra 	$L__BB1_26;
	add.s32 	%r156, %r156, 1;
	bra.uni 	$L__BB1_26;
$L__BB1_25:
	add.s32 	%r155, %r155, 1;
$L__BB1_26:
	add.s32 	%r128, %r3, 1;
	mul.hi.u32 	%r129, %r128, -858993459;
	shr.u32 	%r130, %r129, 3;
	mul.lo.s32 	%r131, %r130, 10;
	sub.s32 	%r30, %r128, %r131;
	add.s32 	%r132, %r30, %r11;
	shl.b32 	%r133, %r132, 2;
	add.s32 	%r135, %r58, %r133;
	ld.shared.u32 	%r127, [%r135];
	setp.eq.s32 	%p19, %r127, 1;
	@%p19 bra 	$L__BB1_29;
	setp.ne.s32 	%p20, %r127, 2;
	@%p20 bra 	$L__BB1_30;
	add.s32 	%r156, %r156, 1;
	bra.uni 	$L__BB1_30;
$L__BB1_29:
	add.s32 	%r155, %r155, 1;
$L__BB1_30:
	add.s32 	%r137, %r30, %r12;
	shl.b32 	%r138, %r137, 2;
	add.s32 	%r140, %r58, %r138;
	ld.shared.u32 	%r136, [%r140];
	setp.eq.s32 	%p21, %r136, 1;
	@%p21 bra 	$L__BB1_33;
	setp.ne.s32 	%p22, %r136, 2;
	@%p22 bra 	$L__BB1_34;
	add.s32 	%r156, %r156, 1;
	bra.uni 	$L__BB1_34;
$L__BB1_33:
	add.s32 	%r155, %r155, 1;
$L__BB1_34:
	mul.hi.u16 	%rs17, %rs4, -13107;
	shr.u16 	%rs18, %rs17, 3;
	mul.lo.s16 	%rs19, %rs18, 10;
	sub.s16 	%rs20, %rs4, %rs19;
	mul.lo.s16 	%rs21, %rs20, 10;
	cvt.u32.u16 	%r39, %rs21;
	add.s32 	%r142, %r13, %r39;
	shl.b32 	%r143, %r142, 2;
	add.s32 	%r145, %r58, %r143;
	ld.shared.u32 	%r141, [%r145];
	setp.eq.s32 	%p23, %r141, 2;
	@%p23 bra 	$L__BB1_37;
	setp.ne.s32 	%p24, %r141, 1;
	@%p24 bra 	$L__BB1_38;
	add.s32 	%r155, %r155, 1;
	bra.uni 	$L__BB1_38;
$L__BB1_37:
	add.s32 	%r156, %r156, 1;
$L__BB1_38:
	add.s32 	%r147, %r30, %r39;
	shl.b32 	%r148, %r147, 2;
	add.s32 	%r150, %r58, %r148;
	ld.shared.u32 	%r146, [%r150];
	setp.eq.s32 	%p25, %r146, 2;
	@%p25 bra 	$L__BB1_41;
	setp.ne.s32 	%p26, %r146, 1;
	@%p26 bra 	$L__BB1_42;
	add.s32 	%r155, %r155, 1;
	bra.uni 	$L__BB1_42;
$L__BB1_41:
	add.s32 	%r156, %r156, 1;
$L__BB1_42:
	add.s32 	%r48, %r155, %r156;
	setp.ne.s32 	%p27, %r7, 0;
	@%p27 bra 	$L__BB1_44;
	setp.lt.u32 	%p29, %r155, %r156;
	selp.b32 	%r152, 2, 1, %p29;
	setp.eq.s32 	%p30, %r48, 3;
	selp.b32 	%r168, %r152, 0, %p30;
	bra.uni 	$L__BB1_45;
$L__BB1_44:
	and.b32  	%r151, %r48, 510;
	setp.eq.s32 	%p28, %r151, 2;
	selp.b32 	%r168, %r7, 0, %p28;
$L__BB1_45:
	cvta.to.global.u64 	%rd22, %rd2;
	bar.sync 	0;
	mad.lo.s32 	%r153, %r52, %r4, %r3;
	mul.wide.s32 	%rd23, %r153, 4;
	add.s64 	%rd24, %rd22, %rd23;
	st.global.u32 	[%rd24], %r168;
	ret;

}


// ===== COMPILED SASS (sm_100) =====

	.target	sm_100

	.elftype	@"ET_EXEC"


//--------------------- .note.nv.tkinfo           --------------------------
	.section	.note.nv.tkinfo,"",@"SHT_NOTE"
	.sectionflags	@"SHF_NOTE_NV_TKINFO"
	.tkinfo
        /*0018*/ 	.word	0x00000002
        /*0030*/ 	.string	""
        /*0030*/ 	.string	"ptxas"
        /*0030*/ 	.string	"Cuda compilation tools, release 13.0, V13.0.88"
        /*0030*/ 	.string	"Build cuda_13.0.r13.0/compiler.36424714_0"
        /*0030*/ 	.string	"-arch sm_100 -m 64 "



//--------------------- .note.nv.cuinfo           --------------------------
	.section	.note.nv.cuinfo,"",@"SHT_NOTE"
	.sectionflags	@"SHF_NOTE_NV_CUINFO"
        /*0018*/ 	.short	0x0002
        /*001a*/ 	.short	0x0064
        /*001c*/ 	.short	0x0082
	.zero		2


//--------------------- .nv.info                  --------------------------
	.section	.nv.info,"",@"SHT_CUDA_INFO"
	.align	4


	//----- nvinfo : EIATTR_REGCOUNT
	.align		4
        /*0000*/ 	.byte	0x04, 0x2f
        /*0002*/ 	.short	(.L_1 - .L_0)
	.align		4
.L_0:
        /*0004*/ 	.word	index@(_Z11init_kernelPii)
        /*0008*/ 	.word	0x00000010


	//----- nvinfo : EIATTR_FRAME_SIZE
	.align		4
.L_1:
        /*000c*/ 	.byte	0x04, 0x11
        /*000e*/ 	.short	(.L_3 - .L_2)
	.align		4
.L_2:
        /*0010*/ 	.word	index@(_Z11init_kernelPii)
        /*0014*/ 	.word	0x00000000


	//----- nvinfo : EIATTR_REGCOUNT
	.align		4
.L_3:
        /*0018*/ 	.byte	0x04, 0x2f
        /*001a*/ 	.short	(.L_5 - .L_4)
	.align		4
.L_4:
        /*001c*/ 	.word	index@(_Z11life_kernelPiS_ii)
        /*0020*/ 	.word	0x0000001a


	//----- nvinfo : EIATTR_FRAME_SIZE
	.align		4
.L_5:
        /*0024*/ 	.byte	0x04, 0x11
        /*0026*/ 	.short	(.L_7 - .L_6)
	.align		4
.L_6:
        /*0028*/ 	.word	index@($__internal_1_$__cuda_sm20_rem_u16)
        /*002c*/ 	.word	0x00000000


	//----- nvinfo : EIATTR_FRAME_SIZE
	.align		4
.L_7:
        /*0030*/ 	.byte	0x04, 0x11
        /*0032*/ 	.short	(.L_9 - .L_8)
	.align		4
.L_8:
        /*0034*/ 	.word	index@($__internal_0_$__cuda_sm20_div_u16)
        /*0038*/ 	.word	0x00000000


	//----- nvinfo : EIATTR_FRAME_SIZE
	.align		4
.L_9:
        /*003c*/ 	.byte	0x04, 0x11
        /*003e*/ 	.short	(.L_11 - .L_10)
	.align		4
.L_10:
        /*0040*/ 	.word	index@(_Z11life_kernelPiS_ii)
        /*0044*/ 	.word	0x00000000


	//----- nvinfo : EIATTR_MIN_STACK_SIZE
	.align		4
.L_11:
        /*0048*/ 	.byte	0x04, 0x12
        /*004a*/ 	.short	(.L_13 - .L_12)
	.align		4
.L_12:
        /*004c*/ 	.word	index@(_Z11life_kernelPiS_ii)
        /*0050*/ 	.word	0x00000000


	//----- nvinfo : EIATTR_MIN_STACK_SIZE
	.align		4
.L_13:
        /*0054*/ 	.byte	0x04, 0x12
        /*0056*/ 	.short	(.L_15 - .L_14)
	.align		4
.L_14:
        /*0058*/ 	.word	index@(_Z11init_kernelPii)
        /*005c*/ 	.word	0x00000000
.L_15:


//--------------------- .nv.compat                --------------------------
	.section	.nv.compat,"",@"SHT_CUDA_COMPAT_INFO"
	.align	4
        /*0000*/ 	.byte	0x02, 0x09, 0x00, 0x00, 0x02, 0x02, 0x01, 0x00, 0x02, 0x05, 0x05, 0x00, 0x03, 0x07, 0x01, 0x01
        /*0010*/ 	.byte	0x02, 0x03, 0x00, 0x00, 0x02, 0x06, 0x01, 0x00, 0x04, 0x0b, 0x08, 0x00, 0x01, 0x00, 0x00, 0x00
        /*0020*/ 	.byte	0x00, 0x00, 0x00, 0x00


//--------------------- .nv.info._Z11life_kernelPiS_ii --------------------------
	.section	.nv.info._Z11life_kernelPiS_ii,"",@"SHT_CUDA_INFO"
	.sectionflags	@""
	.align	4


	//----- nvinfo : EIATTR_CUDA_API_VERSION
	.align		4
        /*0000*/ 	.byte	0x04, 0x37
        /*0002*/ 	.short	(.L_17 - .L_16)
.L_16:
        /*0004*/ 	.word	0x00000082


	//----- nvinfo : EIATTR_KPARAM_INFO
	.align		4
.L_17:
        /*0008*/ 	.byte	0x04, 0x17
        /*000a*/ 	.short	(.L_19 - .L_18)
.L_18:
        /*000c*/ 	.word	0x00000000
        /*0010*/ 	.short	0x0003
        /*0012*/ 	.short	0x0014
        /*0014*/ 	.byte	0x00, 0xf0, 0x11, 0x00


	//----- nvinfo : EIATTR_KPARAM_INFO
	.align		4
.L_19:
        /*0018*/ 	.byte	0x04, 0x17
        /*001a*/ 	.short	(.L_21 - .L_20)
.L_20:
        /*001c*/ 	.word	0x00000000
        /*0020*/ 	.short	0x0002
        /*0022*/ 	.short	0x0010
        /*0024*/ 	.byte	0x00, 0xf0, 0x11, 0x00


	//----- nvinfo : EIATTR_KPARAM_INFO
	.align		4
.L_21:
        /*0028*/ 	.byte	0x04, 0x17
        /*002a*/ 	.short	(.L_23 - .L_22)
.L_22:
        /*002c*/ 	.word	0x00000000
        /*0030*/ 	.short	0x0001
        /*0032*/ 	.short	0x0008
        /*0034*/ 	.byte	0x00, 0xf5, 0x21, 0x00


	//----- nvinfo : EIATTR_KPARAM_INFO
	.align		4
.L_23:
        /*0038*/ 	.byte	0x04, 0x17
        /*003a*/ 	.short	(.L_25 - .L_24)
.L_24:
        /*003c*/ 	.word	0x00000000
        /*0040*/ 	.short	0x0000
        /*0042*/ 	.short	0x0000
        /*0044*/ 	.byte	0x00, 0xf5, 0x21, 0x00


	//----- nvinfo : EIATTR_SPARSE_MMA_MASK
	.align		4
.L_25:
        /*0048*/ 	.byte	0x03, 0x50
        /*004a*/ 	.short	0x0000


	//----- nvinfo : EIATTR_MAXREG_COUNT
	.align		4
        /*004c*/ 	.byte	0x03, 0x1b
        /*004e*/ 	.short	0x00ff


	//----- nvinfo : EIATTR_NUM_BARRIERS
	.align		4
        /*0050*/ 	.byte	0x02, 0x4c
        /*0052*/ 	.byte	0x01
	.zero		1


	//----- nvinfo : EIATTR_MERCURY_ISA_VERSION
	.align		4
        /*0054*/ 	.byte	0x03, 0x5f
        /*0056*/ 	.short	0x0101


	//----- nvinfo : EIATTR_VRC_CTA_INIT_COUNT
	.align		4
        /*0058*/ 	.byte	0x02, 0x4a
	.zero		1
	.zero		1


	//----- nvinfo : EIATTR_EXIT_INSTR_OFFSETS
	.align		4
        /*005c*/ 	.byte	0x04, 0x1c
        /*005e*/ 	.short	(.L_27 - .L_26)


	//   ....[0]....
.L_26:
        /*0060*/ 	.word	0x00001be0


	//----- nvinfo : EIATTR_CRS_STACK_SIZE
	.align		4
.L_27:
        /*0064*/ 	.byte	0x04, 0x1e
        /*0066*/ 	.short	(.L_29 - .L_28)
.L_28:
        /*0068*/ 	.word	0x00000000


	//----- nvinfo : EIATTR_CBANK_PARAM_SIZE
	.align		4
.L_29:
        /*006c*/ 	.byte	0x03, 0x19
        /*006e*/ 	.short	0x0018


	//----- nvinfo : EIATTR_PARAM_CBANK
	.align		4
        /*0070*/ 	.byte	0x04, 0x0a
        /*0072*/ 	.short	(.L_31 - .L_30)
	.align		4
.L_30:
        /*0074*/ 	.word	index@(.nv.constant0._Z11life_kernelPiS_ii)
        /*0078*/ 	.short	0x0380
        /*007a*/ 	.short	0x0018


	//----- nvinfo : EIATTR_SW_WAR
	.align		4
.L_31:
        /*007c*/ 	.byte	0x04, 0x36
        /*007e*/ 	.short	(.L_33 - .L_32)
.L_32:
        /*0080*/ 	.word	0x00000008
.L_33:


//--------------------- .nv.info._Z11init_kernelPii --------------------------
	.section	.nv.info._Z11init_kernelPii,"",@"SHT_CUDA_INFO"
	.sectionflags	@""
	.align	4


	//----- nvinfo : EIATTR_CUDA_API_VERSION
	.align		4
        /*0000*/ 	.byte	0x04, 0x37
        /*0002*/ 	.short	(.L_35 - .L_34)
.L_34:
        /*0004*/ 	.word	0x00000082


	//----- nvinfo : EIATTR_KPARAM_INFO
	.align		4
.L_35:
        /*0008*/ 	.byte	0x04, 0x17
        /*000a*/ 	.short	(.L_37 - .L_36)
.L_36:
        /*000c*/ 	.word	0x00000000
        /*0010*/ 	.short	0x0001
        /*0012*/ 	.short	0x0008
        /*0014*/ 	.byte	0x00, 0xf0, 0x11, 0x00


	//----- nvinfo : EIATTR_KPARAM_INFO
	.align		4
.L_37:
        /*0018*/ 	.byte	0x04, 0x17
        /*001a*/ 	.short	(.L_39 - .L_38)
.L_38:
        /*001c*/ 	.word	0x00000000
        /*0020*/ 	.short	0x0000
        /*0022*/ 	.short	0x0000
        /*0024*/ 	.byte	0x00, 0xf5, 0x21, 0x00


	//----- nvinfo : EIATTR_SPARSE_MMA_MASK
	.align		4
.L_39:
        /*0028*/ 	.byte	0x03, 0x50
        /*002a*/ 	.short	0x0000


	//----- nvinfo : EIATTR_MAXREG_COUNT
	.align		4
        /*002c*/ 	.byte	0x03, 0x1b
        /*002e*/ 	.short	0x00ff


	//----- nvinfo : EIATTR_MERCURY_ISA_VERSION
	.align		4
        /*0030*/ 	.byte	0x03, 0x5f
        /*0032*/ 	.short	0x0101


	//----- nvinfo : EIATTR_VRC_CTA_INIT_COUNT
	.align		4
        /*0034*/ 	.byte	0x02, 0x4a
	.zero		1
	.zero		1


	//----- nvinfo : EIATTR_EXIT_INSTR_OFFSETS
	.align		4
        /*0038*/ 	.byte	0x04, 0x1c
        /*003a*/ 	.short	(.L_41 - .L_40)


	//   ....[0]....
.L_40:
        /*003c*/ 	.word	0x00000170


	//----- nvinfo : EIATTR_CBANK_PARAM_SIZE
	.align		4
.L_41:
        /*0040*/ 	.byte	0x03, 0x19
        /*0042*/ 	.short	0x000c


	//----- nvinfo : EIATTR_PARAM_CBANK
	.align		4
        /*0044*/ 	.byte	0x04, 0x0a
        /*0046*/ 	.short	(.L_43 - .L_42)
	.align		4
.L_42:
        /*0048*/ 	.word	index@(.nv.constant0._Z11init_kernelPii)
        /*004c*/ 	.short	0x0380
        /*004e*/ 	.short	0x000c


	//----- nvinfo : EIATTR_SW_WAR
	.align		4
.L_43:
        /*0050*/ 	.byte	0x04, 0x36
        /*0052*/ 	.short	(.L_45 - .L_44)
.L_44:
        /*0054*/ 	.word	0x00000008
.L_45:


//--------------------- .nv.callgraph             --------------------------
	.section	.nv.callgraph,"",@"SHT_CUDA_CALLGRAPH"
	.align	4
	.sectionentsize	8
	.align		4
        /*0000*/ 	.word	0x00000000
	.align		4
        /*0004*/ 	.word	0xffffffff
	.align		4
        /*0008*/ 	.word	0x00000000
	.align		4
        /*000c*/ 	.word	0xfffffffe
	.align		4
        /*0010*/ 	.word	0x00000000
	.align		4
        /*0014*/ 	.word	0xfffffffd
	.align		4
        /*0018*/ 	.word	0x00000000
	.align		4
        /*001c*/ 	.word	0xfffffffc


//--------------------- .text._Z11life_kernelPiS_ii --------------------------
	.section	.text._Z11life_kernelPiS_ii,"ax",@progbits
	.align	128
        .global         _Z11life_kernelPiS_ii
        .type           _Z11life_kernelPiS_ii,@function
        .size           _Z11life_kernelPiS_ii,(.L_x_34 - _Z11life_kernelPiS_ii)
        .other          _Z11life_kernelPiS_ii,@"STO_CUDA_ENTRY STV_DEFAULT"
_Z11life_kernelPiS_ii:
.text._Z11life_kernelPiS_ii:
[----:B------:R-:W-:Y:S01]  /*0000*/  LDC R1, c[0x0][0x37c] ;  /* 0x0000df00ff017b82 */ /* 0x000fe20000000800 */
[----:B------:R-:W0:Y:S01]  /*0010*/  LDCU.64 UR8, c[0x0][0x390] ;  /* 0x00007200ff0877ac */ /* 0x000e220008000a00 */
[----:B------:R-:W1:Y:S06]  /*0020*/  S2R R15, SR_TID.X ;  /* 0x00000000000f7919 */ /* 0x000e6c0000002100 */
[----:B------:R-:W1:Y:S01]  /*0030*/  S2UR UR4, SR_CTAID.X ;  /* 0x00000000000479c3 */ /* 0x000e620000002500 */
[----:B------:R-:W2:Y:S01]  /*0040*/  LDCU.64 UR6, c[0x0][0x358] ;  /* 0x00006b00ff0677ac */ /* 0x000ea20008000a00 */
[----:B------:R-:W3:Y:S06]  /*0050*/  S2R R0, SR_CTAID.Y ;  /* 0x0000000000007919 */ /* 0x000eec0000002600 */
[----:B------:R-:W1:Y:S01]  /*0060*/  LDC R16, c[0x0][0x360] ;  /* 0x0000d800ff107b82 */ /* 0x000e620000000800 */
[----:B0-----:R-:W0:Y:S07]  /*0070*/  I2F.U32.RP R7, UR9 ;  /* 0x0000000900077d06 */ /* 0x001e2e0008209000 */
[----:B------:R-:W4:Y:S01]  /*0080*/  LDC.64 R10, c[0x0][0x380] ;  /* 0x0000e000ff0a7b82 */ /* 0x000f220000000a00 */
[----:B------:R-:W-:Y:S01]  /*0090*/  ISETP.NE.U32.AND P3, PT, RZ, UR9, PT ;  /* 0x00000009ff007c0c */ /* 0x000fe2000bf65070 */
[----:B------:R-:W2:Y:S08]  /*00a0*/  I2F.U32.RP R6, UR8 ;  /* 0x0000000800067d06 */ /* 0x000eb00008209000 */
[----:B0-----:R-:W0:Y:S08]  /*00b0*/  MUFU.RCP R7, R7 ;  /* 0x0000000700077308 */ /* 0x001e300000001000 */
[----:B--2---:R-:W2:Y:S01]  /*00c0*/  MUFU.RCP R6, R6 ;  /* 0x0000000600067308 */ /* 0x004ea20000001000 */
[----:B0-----:R-:W-:-:S07]  /*00d0*/  VIADD R4, R7, 0xffffffe ;  /* 0x0ffffffe07047836 */ /* 0x001fce0000000000 */
[----:B------:R0:W3:Y:S01]  /*00e0*/  F2I.FTZ.U32.TRUNC.NTZ R5, R4 ;  /* 0x0000000400057305 */ /* 0x0000e2000021f000 */
[----:B--2---:R-:W-:-:S07]  /*00f0*/  VIADD R2, R6, 0xffffffe ;  /* 0x0ffffffe06027836 */ /* 0x004fce0000000000 */
[----:B------:R2:W1:Y:S01]  /*0100*/  F2I.FTZ.U32.TRUNC.NTZ R3, R2 ;  /* 0x0000000200037305 */ /* 0x000462000021f000 */
[----:B0-----:R-:W-:Y:S01]  /*0110*/  IMAD.MOV.U32 R4, RZ, RZ, RZ ;  /* 0x000000ffff047224 */ /* 0x001fe200078e00ff */
[----:B---3--:R-:W-:Y:S01]  /*0120*/  IADD3 R9, PT, PT, RZ, -R5, RZ ;  /* 0x80000005ff097210 */ /* 0x008fe20007ffe0ff */
[----:B--2---:R-:W-:-:S04]  /*0130*/  IMAD.MOV.U32 R2, RZ, RZ, RZ ;  /* 0x000000ffff027224 */ /* 0x004fc800078e00ff */
[----:B------:R-:W-:Y:S02]  /*0140*/  IMAD R9, R9, UR9, RZ ;  /* 0x0000000909097c24 */ /* 0x000fe4000f8e02ff */
[----:B-1----:R-:W-:Y:S02]  /*0150*/  IMAD.MOV R7, RZ, RZ, -R3 ;  /* 0x000000ffff077224 */ /* 0x002fe400078e0a03 */
[----:B------:R-:W-:-:S04]  /*0160*/  IMAD.HI.U32 R5, R5, R9, R4 ;  /* 0x0000000905057227 */ /* 0x000fc800078e0004 */
[----:B------:R-:W-:Y:S02]  /*0170*/  IMAD R7, R7, UR8, RZ ;  /* 0x0000000807077c24 */ /* 0x000fe4000f8e02ff */
[----:B------:R-:W-:Y:S02]  /*0180*/  IMAD R9, R16, UR4, R15 ;  /* 0x0000000410097c24 */ /* 0x000fe4000f8e020f */
[----:B------:R-:W-:-:S04]  /*0190*/  IMAD.HI.U32 R2, R3, R7, R2 ;  /* 0x0000000703027227 */ /* 0x000fc800078e0002 */
[----:B------:R-:W-:-:S04]  /*01a0*/  IMAD.HI.U32 R5, R5, R0, RZ ;  /* 0x0000000005057227 */ /* 0x000fc800078e00ff */
[----:B------:R-:W-:Y:S01]  /*01b0*/  IMAD.HI.U32 R2, R2, R9, RZ ;  /* 0x0000000902027227 */ /* 0x000fe200078e00ff */
[----:B------:R-:W-:-:S03]  /*01c0*/  IADD3 R5, PT, PT, -R5, RZ, RZ ;  /* 0x000000ff05057210 */ /* 0x000fc60007ffe1ff */
[----:B------:R-:W-:Y:S02]  /*01d0*/  IMAD.MOV R2, RZ, RZ, -R2 ;  /* 0x000000ffff027224 */ /* 0x000fe400078e0a02 */
[----:B------:R-:W-:Y:S02]  /*01e0*/  IMAD R8, R5, UR9, R0 ;  /* 0x0000000905087c24 */ /* 0x000fe4000f8e0200 */
[----:B------:R-:W-:-:S03]  /*01f0*/  IMAD R13, R2, UR8, R9 ;  /* 0x00000008020d7c24 */ /* 0x000fc6000f8e0209 */
[----:B------:R-:W-:Y:S02]  /*0200*/  ISETP.GE.U32.AND P1, PT, R8, UR9, PT ;  /* 0x0000000908007c0c */ /* 0x000fe4000bf26070 */
[----:B------:R-:W-:-:S11]  /*0210*/  ISETP.GE.U32.AND P0, PT, R13, UR8, PT ;  /* 0x000000080d007c0c */ /* 0x000fd6000bf06070 */
[----:B------:R-:W-:Y:S01]  /*0220*/  @P1 VIADD R8, R8, -UR9 ;  /* 0x8000000908081c36 */ /* 0x000fe20008000000 */
[----:B------:R-:W-:Y:S01]  /*0230*/  ISETP.NE.U32.AND P1, PT, RZ, UR8, PT ;  /* 0x00000008ff007c0c */ /* 0x000fe2000bf25070 */
[----:B------:R-:W-:-:S03]  /*0240*/  @P0 VIADD R13, R13, -UR8 ;  /* 0x800000080d0d0c36 */ /* 0x000fc60008000000 */
[----:B------:R-:W-:Y:S02]  /*0250*/  ISETP.GE.U32.AND P2, PT, R8, UR9, PT ;  /* 0x0000000908007c0c */ /* 0x000fe4000bf46070 */
[----:B------:R-:W-:-:S11]  /*0260*/  ISETP.GE.U32.AND P0, PT, R13, UR8, PT ;  /* 0x000000080d007c0c */ /* 0x000fd6000bf06070 */
[----:B------:R-:W-:Y:S02]  /*0270*/  @P2 IADD3 R8, PT, PT, R8, -UR9, RZ ;  /* 0x8000000908082c10 */ /* 0x000fe4000fffe0ff */
[----:B------:R-:W-:Y:S01]  /*0280*/  @P0 VIADD R13, R13, -UR8 ;  /* 0x800000080d0d0c36 */ /* 0x000fe20008000000 */
[----:B------:R-:W-:Y:S02]  /*0290*/  @!P1 LOP3.LUT R13, RZ, UR8, RZ, 0x33, !PT ;  /* 0x00000008ff0d9c12 */ /* 0x000fe4000f8e33ff */
[----:B------:R-:W-:-:S05]  /*02a0*/  @!P3 LOP3.LUT R8, RZ, UR9, RZ, 0x33, !PT ;  /* 0x00000009ff08bc12 */ /* 0x000fca000f8e33ff */
[----:B------:R-:W-:-:S04]  /*02b0*/  IMAD R3, R8, UR8, R13 ;  /* 0x0000000808037c24 */ /* 0x000fc8000f8e020d */
[----:B----4-:R-:W-:-:S06]  /*02c0*/  IMAD.WIDE.U32 R10, R3, 0x4, R10 ;  /* 0x00000004030a7825 */ /* 0x010fcc00078e000a */
[----:B------:R0:W5:Y:S01]  /*02d0*/  LDG.E R10, desc[UR6][R10.64] ;  /* 0x000000060a0a7981 */ /* 0x000162000c1e1900 */
[----:B------:R-:W-:Y:S02]  /*02e0*/  LOP3.LUT R2, R15, 0xffff, RZ, 0xc0, !PT ;  /* 0x0000ffff0f027812 */ /* 0x000fe400078ec0ff */
[----:B------:R-:W-:Y:S02]  /*02f0*/  LOP3.LUT R3, R16, 0xffff, RZ, 0xc0, !PT ;  /* 0x0000ffff10037812 */ /* 0x000fe400078ec0ff */
[----:B------:R-:W-:-:S07]  /*0300*/  MOV R7, 0x320 ;  /* 0x0000032000077802 */ /* 0x000fce0000000f00 */
[----:B0----5:R-:W-:Y:S05]  /*0310*/  CALL.REL.NOINC `($__internal_0_$__cuda_sm20_div_u16) ;  /* 0x0000001800347944 */ /* 0x021fea0003c00000 */
[----:B------:R-:W-:Y:S01]  /*0320*/  PRMT R17, R6, 0x9910, RZ ;  /* 0x0000991006117816 */ /* 0x000fe200000000ff */
[----:B------:R-:W0:Y:S01]  /*0330*/  S2UR UR5, SR_CgaCtaId ;  /* 0x00000000000579c3 */ /* 0x000e220000008800 */
[C---:B------:R-:W-:Y:S01]  /*0340*/  PRMT R2, R16.reuse, 0x9910, RZ ;  /* 0x0000991010027816 */ /* 0x040fe200000000ff */
[----:B------:R-:W-:Y:S01]  /*0350*/  UMOV UR4, 0x400 ;  /* 0x0000040000047882 */ /* 0x000fe20000000000 */
[----:B------:R-:W-:Y:S02]  /*0360*/  ISETP.GE.U32.AND P1, PT, R15, R16, PT ;  /* 0x000000100f00720c */ /* 0x000fe40003f26070 */
[----:B------:R-:W-:Y:S01]  /*0370*/  LOP3.LUT R14, R16, 0xffff, RZ, 0xc0, !PT ;  /* 0x0000ffff100e7812 */ /* 0x000fe200078ec0ff */
[C---:B------:R-:W-:Y:S01]  /*0380*/  IMAD R2, R17.reuse, R2, RZ ;  /* 0x0000000211027224 */ /* 0x040fe200078e02ff */
[----:B------:R-:W-:Y:S01]  /*0390*/  MOV R7, 0x460 ;  /* 0x0000046000077802 */ /* 0x000fe20000000f00 */
[----:B------:R-:W-:Y:S02]  /*03a0*/  IMAD R17, R17, 0xa, RZ ;  /* 0x0000000a11117824 */ /* 0x000fe400078e02ff */
[----:B------:R-:W-:-:S05]  /*03b0*/  IMAD.MOV R2, RZ, RZ, -R2 ;  /* 0x000000ffff027224 */ /* 0x000fca00078e0a02 */
[----:B------:R-:W-:-:S05]  /*03c0*/  PRMT R12, R2, 0x7710, RZ ;  /* 0x00007710020c7816 */ /* 0x000fca00000000ff */
[----:B------:R-:W-:-:S04]  /*03d0*/  IMAD.IADD R12, R12, 0x1, R15 ;  /* 0x000000010c0c7824 */ /* 0x000fc800078e020f */
[----:B------:R-:W-:Y:S01]  /*03e0*/  IMAD.IADD R2, R17, 0x1, R12 ;  /* 0x0000000111027824 */ /* 0x000fe200078e020c */
[----:B0-----:R-:W-:-:S04]  /*03f0*/  ULEA UR4, UR5, UR4, 0x18 ;  /* 0x0000000405047291 */ /* 0x001fc8000f8ec0ff */
[----:B------:R-:W-:-:S04]  /*0400*/  LOP3.LUT R2, R2, 0xffff, RZ, 0xc0, !PT ;  /* 0x0000ffff02027812 */ /* 0x000fc800078ec0ff */
[----:B------:R-:W-:Y:S02]  /*0410*/  LEA R11, R2, UR4, 0x2 ;  /* 0x00000004020b7c11 */ /* 0x000fe4000f8e10ff */
[----:B------:R-:W-:-:S03]  /*0420*/  IADD3 R2, PT, PT, R15, 0x1, RZ ;  /* 0x000000010f027810 */ /* 0x000fc60007ffe0ff */
[----:B------:R0:W-:Y:S01]  /*0430*/  STS [R11+0x2c], R10 ;  /* 0x00002c0a0b007388 */ /* 0x0001e20000000800 */
[----:B------:R-:W-:-:S07]  /*0440*/  LOP3.LUT R4, R2, 0xffff, RZ, 0xc0, !PT ;  /* 0x0000ffff02047812 */ /* 0x000fce00078ec0ff */
[----:B0-----:R-:W-:Y:S05]  /*0450*/  CALL.REL.NOINC `($__internal_1_$__cuda_sm20_rem_u16) ;  /* 0x0000001800307944 */ /* 0x001fea0003c00000 */
[----:B------:R-:W-:Y:S04]  /*0460*/  BSSY.RECONVERGENT B0, `(.L_x_0) ;  /* 0x0000050000007945 */ /* 0x000fe80003800200 */
[----:B------:R-:W-:Y:S05]  /*0470*/  @P1 BRA `(.L_x_1) ;  /* 0x0000000400381947 */ /* 0x000fea0003800000 */
[----:B------:R-:W0:Y:S01]  /*0480*/  LDC.64 R4, c[0x0][0x390] ;  /* 0x0000e400ff047b82 */ /* 0x000e220000000a00 */
[----:B------:R-:W-:Y:S01]  /*0490*/  IADD3 R18, PT, PT, R0, -0x1, RZ ;  /* 0xffffffff00127810 */ /* 0x000fe20007ffe0ff */
[----:B0-----:R-:W0:Y:S01]  /*04a0*/  I2F.U32.RP R6, R5 ;  /* 0x0000000500067306 */ /* 0x001e220000209000 */
[----:B------:R-:W-:-:S07]  /*04b0*/  ISETP.NE.U32.AND P1, PT, R5, RZ, PT ;  /* 0x000000ff0500720c */ /* 0x000fce0003f25070 */
[----:B0-----:R-:W0:Y:S02]  /*04c0*/  MUFU.RCP R6, R6 ;  /* 0x0000000600067308 */ /* 0x001e240000001000 */
[----:B0-----:R-:W-:-:S06]  /*04d0*/  VIADD R3, R6, 0xffffffe ;  /* 0x0ffffffe06037836 */ /* 0x001fcc0000000000 */
[----:B------:R-:W0:Y:S02]  /*04e0*/  F2I.FTZ.U32.TRUNC.NTZ R3, R3 ;  /* 0x0000000300037305 */ /* 0x000e24000021f000 */
[----:B0-----:R-:W-:-:S04]  /*04f0*/  IMAD.MOV R2, RZ, RZ, -R3 ;  /* 0x000000ffff027224 */ /* 0x001fc800078e0a03 */
[----:B------:R-:W-:Y:S02]  /*0500*/  IMAD R7, R2, R5, RZ ;  /* 0x0000000502077224 */ /* 0x000fe400078e02ff */
[----:B------:R-:W-:-:S04]  /*0510*/  IMAD.MOV.U32 R2, RZ, RZ, RZ ;  /* 0x000000ffff027224 */ /* 0x000fc800078e00ff */
[----:B------:R-:W-:-:S06]  /*0520*/  IMAD.HI.U32 R7, R3, R7, R2 ;  /* 0x0000000703077227 */ /* 0x000fcc00078e0002 */
[----:B------:R-:W-:-:S04]  /*0530*/  IMAD.HI.U32 R2, R7, R18, RZ ;  /* 0x0000001207027227 */ /* 0x000fc800078e00ff */
[----:B------:R-:W-:-:S04]  /*0540*/  IMAD.MOV R2, RZ, RZ, -R2 ;  /* 0x000000ffff027224 */ /* 0x000fc800078e0a02 */
[----:B------:R-:W-:Y:S02]  /*0550*/  IMAD R18, R5, R2, R18 ;  /* 0x0000000205127224 */ /* 0x000fe400078e0212 */
[----:B------:R-:W0:Y:S03]  /*0560*/  LDC.64 R2, c[0x0][0x380] ;  /* 0x0000e000ff027b82 */ /* 0x000e260000000a00 */
[----:B------:R-:W-:-:S13]  /*0570*/  ISETP.GE.U32.AND P0, PT, R18, R5, PT ;  /* 0x000000051200720c */ /* 0x000fda0003f06070 */
[----:B------:R-:W-:-:S05]  /*0580*/  @P0 IMAD.IADD R18, R18, 0x1, -R5 ;  /* 0x0000000112120824 */ /* 0x000fca00078e0a05 */
[----:B------:R-:W-:-:S13]  /*0590*/  ISETP.GE.U32.AND P0, PT, R18, R5, PT ;  /* 0x000000051200720c */ /* 0x000fda0003f06070 */
[----:B------:R-:W-:Y:S01]  /*05a0*/  @P0 IMAD.IADD R18, R18, 0x1, -R5 ;  /* 0x0000000112120824 */ /* 0x000fe200078e0a05 */
[----:B------:R-:W-:-:S05]  /*05b0*/  @!P1 LOP3.LUT R18, RZ, R5, RZ, 0x33, !PT ;  /* 0x00000005ff129212 */ /* 0x000fca00078e33ff */
[----:B------:R-:W-:-:S04]  /*05c0*/  IMAD R7, R18, R4, R13 ;  /* 0x0000000412077224 */ /* 0x000fc800078e020d */
[----:B0-----:R-:W-:-:S06]  /*05d0*/  IMAD.WIDE.U32 R6, R7, 0x4, R2 ;  /* 0x0000000407067825 */ /* 0x001fcc00078e0002 */
[----:B------:R-:W2:Y:S01]  /*05e0*/  LDG.E R6, desc[UR6][R6.64] ;  /* 0x0000000606067981 */ /* 0x000ea2000c1e1900 */
[----:B------:R-:W-:Y:S01]  /*05f0*/  PRMT R5, R12, 0x9910, RZ ;  /* 0x000099100c057816 */ /* 0x000fe200000000ff */
[----:B------:R-:W-:Y:S01]  /*0600*/  BSSY.RECONVERGENT B1, `(.L_x_2) ;  /* 0x000001e000017945 */ /* 0x000fe20003800200 */
[----:B------:R-:W-:Y:S02]  /*0610*/  PRMT R19, R14, 0x9910, RZ ;  /* 0x000099100e137816 */ /* 0x000fe400000000ff */
[----:B------:R-:W-:Y:S02]  /*0620*/  ISETP.NE.AND P0, PT, R5, RZ, PT ;  /* 0x000000ff0500720c */ /* 0x000fe40003f05270 */
[----:B------:R-:W-:Y:S01]  /*0630*/  ISETP.NE.AND P1, PT, R19, RZ, PT ;  /* 0x000000ff1300720c */ /* 0x000fe20003f25270 */
[----:B--2---:R0:W-:Y:S10]  /*0640*/  STS [R11+0x4], R6 ;  /* 0x000004060b007388 */ /* 0x0041f40000000800 */
[----:B------:R-:W-:Y:S05]  /*0650*/  @P0 BRA `(.L_x_3) ;  /* 0x0000000000600947 */ /* 0x000fea0003800000 */
[----:B------:R-:W1:Y:S01]  /*0660*/  I2F.U32.RP R19, R4 ;  /* 0x0000000400137306 */ /* 0x000e620000209000 */
[----:B0-----:R-:W-:Y:S01]  /*0670*/  IMAD.MOV.U32 R6, RZ, RZ, RZ ;  /* 0x000000ffff067224 */ /* 0x001fe200078e00ff */
[----:B------:R-:W-:-:S06]  /*0680*/  ISETP.NE.U32.AND P2, PT, R4, RZ, PT ;  /* 0x000000ff0400720c */ /* 0x000fcc0003f45070 */
[----:B-1----:R-:W0:Y:S02]  /*0690*/  MUFU.RCP R19, R19 ;  /* 0x0000001300137308 */ /* 0x002e240000001000 */
[----:B0-----:R-:W-:-:S06]  /*06a0*/  IADD3 R7, PT, PT, R19, 0xffffffe, RZ ;  /* 0x0ffffffe13077810 */ /* 0x001fcc0007ffe0ff */
[----:B------:R-:W0:Y:S02]  /*06b0*/  F2I.FTZ.U32.TRUNC.NTZ R7, R7 ;  /* 0x0000000700077305 */ /* 0x000e24000021f000 */
[----:B0-----:R-:W-:-:S04]  /*06c0*/  IMAD.MOV R5, RZ, RZ, -R7 ;  /* 0x000000ffff057224 */ /* 0x001fc800078e0a07 */
[----:B------:R-:W-:-:S04]  /*06d0*/  IMAD R5, R5, R4, RZ ;  /* 0x0000000405057224 */ /* 0x000fc800078e02ff */
[----:B------:R-:W-:-:S04]  /*06e0*/  IMAD.HI.U32 R6, R7, R5, R6 ;  /* 0x0000000507067227 */ /* 0x000fc800078e0006 */
[----:B------:R-:W-:-:S04]  /*06f0*/  VIADD R5, R9, 0xffffffff ;  /* 0xffffffff09057836 */ /* 0x000fc80000000000 */
[----:B------:R-:W-:-:S05]  /*0700*/  IMAD.HI.U32 R6, R6, R5, RZ ;  /* 0x0000000506067227 */ /* 0x000fca00078e00ff */
[----:B------:R-:W-:-:S05]  /*0710*/  IADD3 R6, PT, PT, -R6, RZ, RZ ;  /* 0x000000ff06067210 */ /* 0x000fca0007ffe1ff */
[----:B------:R-:W-:-:S05]  /*0720*/  IMAD R5, R4, R6, R5 ;  /* 0x0000000604057224 */ /* 0x000fca00078e0205 */
[----:B------:R-:W-:-:S13]  /*0730*/  ISETP.GE.U32.AND P0, PT, R5, R4, PT ;  /* 0x000000040500720c */ /* 0x000fda0003f06070 */
[----:B------:R-:W-:-:S05]  /*0740*/  @P0 IMAD.IADD R5, R5, 0x1, -R4 ;  /* 0x0000000105050824 */ /* 0x000fca00078e0a04 */
[----:B------:R-:W-:-:S13]  /*0750*/  ISETP.GE.U32.AND P0, PT, R5, R4, PT ;  /* 0x000000040500720c */ /* 0x000fda0003f06070 */
[----:B------:R-:W-:Y:S01]  /*0760*/  @P0 IMAD.IADD R5, R5, 0x1, -R4 ;  /* 0x0000000105050824 */ /* 0x000fe200078e0a04 */
[----:B------:R-:W-:-:S05]  /*0770*/  @!P2 LOP3.LUT R5, RZ, R4, RZ, 0x33, !PT ;  /* 0x00000004ff05a212 */ /* 0x000fca00078e33ff */
[----:B------:R-:W-:-:S04]  /*0780*/  IMAD R7, R18, R4, R5 ;  /* 0x0000000412077224 */ /* 0x000fc800078e0205 */
[----:B------:R-:W-:-:S06]  /*0790*/  IMAD.WIDE.U32 R6, R7, 0x4, R2 ;  /* 0x0000000407067825 */ /* 0x000fcc00078e0002 */
[----:B------:R-:W2:Y:S01]  /*07a0*/  LDG.E R6, desc[UR6][R6.64] ;  /* 0x0000000606067981 */ /* 0x000ea2000c1e1900 */
[----:B------:R-:W-:-:S04]  /*07b0*/  LOP3.LUT R5, R17, 0xffff, RZ, 0xc0, !PT ;  /* 0x0000ffff11057812 */ /* 0x000fc800078ec0ff */
[----:B------:R-:W-:-:S05]  /*07c0*/  LEA R5, R5, UR4, 0x2 ;  /* 0x0000000405057c11 */ /* 0x000fca000f8e10ff */
[----:B--2---:R1:W-:Y:S02]  /*07d0*/  STS [R5], R6 ;  /* 0x0000000605007388 */ /* 0x0043e40000000800 */
.L_x_3:
[----:B------:R-:W-:Y:S05]  /*07e0*/  BSYNC.RECONVERGENT B1 ;  /* 0x0000000000017941 */ /* 0x000fea0003800200 */
.L_x_2:
[----:B------:R-:W-:Y:S05]  /*07f0*/  @P1 BRA `(.L_x_1) ;  /* 0x0000000000581947 */ /* 0x000fea0003800000 */
[----:B------:R-:W2:Y:S01]  /*0800*/  I2F.U32.RP R17, R4 ;  /* 0x0000000400117306 */ /* 0x000ea20000209000 */
[----:B01----:R-:W-:Y:S01]  /*0810*/  IMAD.MOV.U32 R6, RZ, RZ, RZ ;  /* 0x000000ffff067224 */ /* 0x003fe200078e00ff */
[----:B------:R-:W-:-:S06]  /*0820*/  ISETP.NE.U32.AND P1, PT, R4, RZ, PT ;  /* 0x000000ff0400720c */ /* 0x000fcc0003f25070 */
[----:B--2---:R-:W0:Y:S02]  /*0830*/  MUFU.RCP R17, R17 ;  /* 0x0000001100117308 */ /* 0x004e240000001000 */
[----:B0-----:R-:W-:-:S06]  /*0840*/  VIADD R7, R17, 0xffffffe ;  /* 0x0ffffffe11077836 */ /* 0x001fcc0000000000 */
[----:B------:R-:W0:Y:S02]  /*0850*/  F2I.FTZ.U32.TRUNC.NTZ R7, R7 ;  /* 0x0000000700077305 */ /* 0x000e24000021f000 */
[----:B0-----:R-:W-:-:S05]  /*0860*/  IADD3 R5, PT, PT, RZ, -R7, RZ ;  /* 0x80000007ff057210 */ /* 0x001fca0007ffe0ff */
[----:B------:R-:W-:-:S04]  /*0870*/  IMAD R5, R5, R4, RZ ;  /* 0x0000000405057224 */ /* 0x000fc800078e02ff */
[----:B------:R-:W-:-:S04]  /*0880*/  IMAD.HI.U32 R6, R7, R5, R6 ;  /* 0x0000000507067227 */ /* 0x000fc800078e0006 */
[----:B------:R-:W-:-:S04]  /*0890*/  VIADD R5, R9, 0x1 ;  /* 0x0000000109057836 */ /* 0x000fc80000000000 */
[----:B------:R-:W-:-:S04]  /*08a0*/  IMAD.HI.U32 R6, R6, R5, RZ ;  /* 0x0000000506067227 */ /* 0x000fc800078e00ff */
[----:B------:R-:W-:-:S04]  /*08b0*/  IMAD.MOV R6, RZ, RZ, -R6 ;  /* 0x000000ffff067224 */ /* 0x000fc800078e0a06 */
[----:B------:R-:W-:-:S05]  /*08c0*/  IMAD R5, R4, R6, R5 ;  /* 0x0000000604057224 */ /* 0x000fca00078e0205 */
[----:B------:R-:W-:-:S13]  /*08d0*/  ISETP.GE.U32.AND P0, PT, R5, R4, PT ;  /* 0x000000040500720c */ /* 0x000fda0003f06070 */
[----:B------:R-:W-:-:S04]  /*08e0*/  @P0 IADD3 R5, PT, PT, R5, -R4, RZ ;  /* 0x8000000405050210 */ /* 0x000fc80007ffe0ff */
[----:B------:R-:W-:-:S13]  /*08f0*/  ISETP.GE.U32.AND P0, PT, R5, R4, PT ;  /* 0x000000040500720c */ /* 0x000fda0003f06070 */
[----:B------:R-:W-:Y:S01]  /*0900*/  @P0 IMAD.IADD R5, R5, 0x1, -R4 ;  /* 0x0000000105050824 */ /* 0x000fe200078e0a04 */
[----:B------:R-:W-:-:S05]  /*0910*/  @!P1 LOP3.LUT R5, RZ, R4, RZ, 0x33, !PT ;  /* 0x00000004ff059212 */ /* 0x000fca00078e33ff */
[----:B------:R-:W-:-:S04]  /*0920*/  IMAD R5, R18, R4, R5 ;  /* 0x0000000412057224 */ /* 0x000fc800078e0205 */
[----:B------:R-:W-:-:S06]  /*0930*/  IMAD.WIDE.U32 R2, R5, 0x4, R2 ;  /* 0x0000000405027825 */ /* 0x000fcc00078e0002 */
[----:B------:R-:W2:Y:S04]  /*0940*/  LDG.E R2, desc[UR6][R2.64] ;  /* 0x0000000602027981 */ /* 0x000ea8000c1e1900 */
[----:B--2---:R2:W-:Y:S02]  /*0950*/  STS [R11+0x8], R2 ;  /* 0x000008020b007388 */ /* 0x0045e40000000800 */
.L_x_1:
[----:B------:R-:W-:Y:S05]  /*0960*/  BSYNC.RECONVERGENT B0 ;  /* 0x0000000000007941 */ /* 0x000fea0003800200 */
.L_x_0:
[C---:B------:R-:W-:Y:S01]  /*0970*/  VIADD R3, R0.reuse, 0x1 ;  /* 0x0000000100037836 */ /* 0x040fe20000000000 */
[----:B------:R-:W3:Y:S01]  /*0980*/  LDCU UR5, c[0x0][0x364] ;  /* 0x00006c80ff0577ac */ /* 0x000ee20008000800 */
[----:B------:R-:W-:Y:S01]  /*0990*/  VIADD R7, R0, 0xffffffff ;  /* 0xffffffff00077836 */ /* 0x000fe20000000000 */
[----:B-1----:R-:W-:Y:S01]  /*09a0*/  PRMT R5, R12, 0x9910, RZ ;  /* 0x000099100c057816 */ /* 0x002fe200000000ff */
[----:B0-----:R-:W-:Y:S01]  /*09b0*/  VIADD R6, R9, 0xffffffff ;  /* 0xffffffff09067836 */ /* 0x001fe20000000000 */
[----:B--2---:R-:W-:Y:S01]  /*09c0*/  LOP3.LUT R2, R3, 0xffff, RZ, 0xc0, !PT ;  /* 0x0000ffff03027812 */ /* 0x004fe200078ec0ff */
[----:B------:R-:W-:Y:S01]  /*09d0*/  BSSY.RECONVERGENT B0, `(.L_x_4) ;  /* 0x000006e000007945 */ /* 0x000fe20003800200 */
[----:B------:R-:W-:Y:S02]  /*09e0*/  PRMT R17, R14, 0x9910, RZ ;  /* 0x000099100e117816 */ /* 0x000fe400000000ff */
[----:B------:R-:W-:Y:S01]  /*09f0*/  ISETP.NE.AND P0, PT, R5, RZ, PT ;  /* 0x000000ff0500720c */ /* 0x000fe20003f05270 */
[----:B------:R-:W-:-:S02]  /*0a00*/  IMAD R2, R2, 0xcccd, RZ ;  /* 0x0000cccd02027824 */ /* 0x000fc400078e02ff */
[----:B------:R-:W-:-:S03]  /*0a10*/  IMAD.MOV.U32 R5, RZ, RZ, R17 ;  /* 0x000000ffff057224 */ /* 0x000fc600078e0011 */
[----:B------:R-:W-:Y:S02]  /*0a20*/  SHF.R.U32.HI R2, RZ, 0x13, R2 ;  /* 0x00000013ff027819 */ /* 0x000fe40000011602 */
[----:B------:R-:W-:Y:S02]  /*0a30*/  ISETP.NE.AND P1, PT, R5, RZ, PT ;  /* 0x000000ff0500720c */ /* 0x000fe40003f25270 */
[----:B------:R-:W-:Y:S01]  /*0a40*/  PRMT R2, R2, 0x9910, RZ ;  /* 0x0000991002027816 */ /* 0x000fe200000000ff */
[----:B---3--:R-:W-:-:S04]  /*0a50*/  UIADD3 UR5, UPT, UPT, UR5, -0x1, URZ ;  /* 0xffffffff05057890 */ /* 0x008fc8000fffe0ff */
[----:B------:R-:W-:Y:S02]  /*0a60*/  IMAD R2, R2, 0xa, RZ ;  /* 0x0000000a02027824 */ /* 0x000fe400078e02ff */
[----:B------:R-:W-:Y:S02]  /*0a70*/  IMAD R16, R16, UR5, RZ ;  /* 0x0000000510107c24 */ /* 0x000fe4000f8e02ff */
[----:B------:R-:W-:-:S03]  /*0a80*/  IMAD.MOV R2, RZ, RZ, -R2 ;  /* 0x000000ffff027224 */ /* 0x000fc600078e0a02 */
[----:B------:R-:W-:Y:S02]  /*0a90*/  ISETP.GE.U32.AND P2, PT, R15, R16, PT ;  /* 0x000000100f00720c */ /* 0x000fe40003f46070 */
[----:B------:R-:W-:-:S04]  /*0aa0*/  PRMT R2, R2, 0x7710, RZ ;  /* 0x0000771002027816 */ /* 0x000fc800000000ff */
[----:B------:R-:W-:Y:S01]  /*0ab0*/  IADD3 R2, PT, PT, R3, R2, RZ ;  /* 0x0000000203027210 */ /* 0x000fe20007ffe0ff */
[----:B------:R-:W-:-:S03]  /*0ac0*/  IMAD.HI.U32 R3, R6, -0x33333333, RZ ;  /* 0xcccccccd06037827 */ /* 0x000fc600078e00ff */
[----:B------:R-:W-:Y:S01]  /*0ad0*/  PRMT R4, R2, 0x9910, RZ ;  /* 0x0000991002047816 */ /* 0x000fe200000000ff */
[----:B------:R-:W-:Y:S01]  /*0ae0*/  IMAD.HI.U32 R2, R7, -0x33333333, RZ ;  /* 0xcccccccd07027827 */ /* 0x000fe200078e00ff */
[----:B------:R-:W-:-:S03]  /*0af0*/  SHF.R.U32.HI R3, RZ, 0x3, R3 ;  /* 0x00000003ff037819 */ /* 0x000fc60000011603 */
[----:B------:R-:W-:Y:S01]  /*0b00*/  IMAD R4, R4, 0xa, RZ ;  /* 0x0000000a04047824 */ /* 0x000fe200078e02ff */
[----:B------:R-:W-:Y:S01]  /*0b10*/  SHF.R.U32.HI R2, RZ, 0x3, R2 ;  /* 0x00000003ff027819 */ /* 0x000fe20000011602 */
[----:B------:R-:W-:-:S03]  /*0b20*/  IMAD R3, R3, -0xa, R6 ;  /* 0xfffffff603037824 */ /* 0x000fc600078e0206 */
[----:B------:R-:W-:Y:S01]  /*0b30*/  LOP3.LUT R4, R4, 0xffff, RZ, 0xc0, !PT ;  /* 0x0000ffff04047812 */ /* 0x000fe200078ec0ff */
[----:B------:R-:W-:-:S03]  /*0b40*/  IMAD R2, R2, -0xa, R7 ;  /* 0xfffffff602027824 */ /* 0x000fc600078e0207 */
[----:B------:R-:W-:Y:S01]  /*0b50*/  IADD3 R6, PT, PT, R4, R3, RZ ;  /* 0x0000000304067210 */ /* 0x000fe20007ffe0ff */
[----:B------:R-:W-:-:S03]  /*0b60*/  IMAD R5, R2, 0xa, R3 ;  /* 0x0000000a02057824 */ /* 0x000fc600078e0203 */
[----:B------:R-:W-:Y:S02]  /*0b70*/  LEA R6, R6, UR4, 0x2 ;  /* 0x0000000406067c11 */ /* 0x000fe4000f8e10ff */
[----:B------:R-:W-:Y:S01]  /*0b80*/  LEA R5, R5, UR4, 0x2 ;  /* 0x0000000405057c11 */ /* 0x000fe2000f8e10ff */
[----:B------:R-:W-:Y:S06]  /*0b90*/  @!P2 BRA `(.L_x_5) ;  /* 0x000000040044a947 */ /* 0x000fec0003800000 */
[----:B------:R-:W-:Y:S01]  /*0ba0*/  PRMT R7, R12, 0x9910, RZ ;  /* 0x000099100c077816 */ /* 0x000fe200000000ff */
[----:B------:R-:W0:Y:S01]  /*0bb0*/  LDCU.64 UR8, c[0x0][0x390] ;  /* 0x00007200ff0877ac */ /* 0x000e220008000a00 */
[----:B------:R-:W-:Y:S02]  /*0bc0*/  PRMT R14, R14, 0x9910, RZ ;  /* 0x000099100e0e7816 */ /* 0x000fe400000000ff */
[----:B------:R-:W-:Y:S02]  /*0bd0*/  ISETP.NE.AND P3, PT, R7, RZ, PT ;  /* 0x000000ff0700720c */ /* 0x000fe40003f65270 */
[----:B------:R-:W-:Y:S01]  /*0be0*/  PLOP3.LUT P4, PT, PT, PT, PT, 0x8, 0x80 ;  /* 0x000000000080781c */ /* 0x000fe20003f8e170 */
[----:B------:R-:W-:-:S05]  /*0bf0*/  IMAD.MOV.U32 R7, RZ, RZ, R14 ;  /* 0x000000ffff077224 */ /* 0x000fca00078e000e */
[----:B------:R-:W-:-:S05]  /*0c00*/  ISETP.NE.AND P2, PT, R7, RZ, PT ;  /* 0x000000ff0700720c */ /* 0x000fca0003f45270 */
[----:B0-----:R-:W0:Y:S08]  /*0c10*/  @!P3 I2F.U32.RP R12, UR8 ;  /* 0x00000008000cbd06 */ /* 0x001e300008209000 */
[----:B------:R-:W1:Y:S08]  /*0c20*/  @!P2 I2F.U32.RP R20, UR8 ;  /* 0x000000080014ad06 */ /* 0x000e700008209000 */
[----:B0-----:R-:W0:Y:S08]  /*0c30*/  @!P3 MUFU.RCP R12, R12 ;  /* 0x0000000c000cb308 */ /* 0x001e300000001000 */
[----:B-1----:R-:W1:Y:S08]  /*0c40*/  @!P2 MUFU.RCP R20, R20 ;  /* 0x000000140014a308 */ /* 0x002e700000001000 */
[----:B------:R-:W2:Y:S01]  /*0c50*/  I2F.U32.RP R7, UR9 ;  /* 0x0000000900077d06 */ /* 0x000ea20008209000 */
[----:B0-----:R-:W-:-:S07]  /*0c60*/  @!P3 VIADD R14, R12, 0xffffffe ;  /* 0x0ffffffe0c0eb836 */ /* 0x001fce0000000000 */
[----:B------:R0:W3:Y:S01]  /*0c70*/  @!P3 F2I.FTZ.U32.TRUNC.NTZ R15, R14 ;  /* 0x0000000e000fb305 */ /* 0x0000e2000021f000 */
[----:B-1----:R-:W-:-:S07]  /*0c80*/  @!P2 VIADD R16, R20, 0xffffffe ;  /* 0x0ffffffe1410a836 */ /* 0x002fce0000000000 */
[----:B--2---:R-:W1:Y:S01]  /*0c90*/  MUFU.RCP R7, R7 ;  /* 0x0000000700077308 */ /* 0x004e620000001000 */
[----:B0-----:R-:W-:Y:S01]  /*0ca0*/  @!P3 IMAD.MOV.U32 R14, RZ, RZ, RZ ;  /* 0x000000ffff0eb224 */ /* 0x001fe200078e00ff */
[----:B---3--:R-:W-:-:S06]  /*0cb0*/  IADD3 R21, PT, PT, RZ, -R15, RZ ;  /* 0x8000000fff157210 */ /* 0x008fcc0007ffe0ff */
[----:B------:R0:W2:Y:S01]  /*0cc0*/  @!P2 F2I.FTZ.U32.TRUNC.NTZ R17, R16 ;  /* 0x000000100011a305 */ /* 0x0000a2000021f000 */
[----:B-1----:R-:W-:Y:S02]  /*0cd0*/  VIADD R18, R7, 0xffffffe ;  /* 0x0ffffffe07127836 */ /* 0x002fe40000000000 */
[----:B------:R-:W-:Y:S02]  /*0ce0*/  @!P3 IMAD R7, R21, UR8, RZ ;  /* 0x000000081507bc24 */ /* 0x000fe4000f8e02ff */
[----:B0-----:R-:W-:-:S03]  /*0cf0*/  @!P2 IMAD.MOV.U32 R16, RZ, RZ, RZ ;  /* 0x000000ffff10a224 */ /* 0x001fc600078e00ff */
[----:B------:R-:W0:Y:S01]  /*0d00*/  F2I.FTZ.U32.TRUNC.NTZ R19, R18 ;  /* 0x0000001200137305 */ /* 0x000e22000021f000 */
[----:B--2---:R-:W-:Y:S02]  /*0d10*/  IMAD.MOV R12, RZ, RZ, -R17 ;  /* 0x000000ffff0c7224 */ /* 0x004fe400078e0a11 */
[----:B------:R-:W-:Y:S01]  /*0d20*/  @!P3 IMAD.HI.U32 R14, R15, R7, R14 ;  /* 0x000000070f0eb227 */ /* 0x000fe200078e000e */
[----:B------:R-:W-:-:S03]  /*0d30*/  @!P3 IADD3 R7, PT, PT, R9, -0x1, RZ ;  /* 0xffffffff0907b810 */ /* 0x000fc60007ffe0ff */
[----:B------:R-:W-:Y:S02]  /*0d40*/  @!P2 IMAD R21, R12, UR8, RZ ;  /* 0x000000080c15ac24 */ /* 0x000fe4000f8e02ff */
[----:B------:R-:W-:Y:S02]  /*0d50*/  @!P2 VIADD R12, R9, 0x1 ;  /* 0x00000001090ca836 */ /* 0x000fe40000000000 */
[----:B------:R-:W-:-:S04]  /*0d60*/  @!P2 IMAD.HI.U32 R21, R17, R21, R16 ;  /* 0x000000151115a227 */ /* 0x000fc800078e0010 */
[----:B------:R-:W-:-:S04]  /*0d70*/  @!P3 IMAD.HI.U32 R14, R14, R7, RZ ;  /* 0x000000070e0eb227 */ /* 0x000fc800078e00ff */
[----:B------:R-:W-:Y:S01]  /*0d80*/  @!P2 IMAD.HI.U32 R21, R21, R12, RZ ;  /* 0x0000000c1515a227 */ /* 0x000fe200078e00ff */
[----:B------:R-:W-:-:S03]  /*0d90*/  @!P3 IADD3 R14, PT, PT, -R14, RZ, RZ ;  /* 0x000000ff0e0eb210 */ /* 0x000fc60007ffe1ff */
[----:B------:R-:W-:Y:S02]  /*0da0*/  @!P2 IMAD.MOV R15, RZ, RZ, -R21 ;  /* 0x000000ffff0fa224 */ /* 0x000fe400078e0a15 */
[----:B------:R-:W-:Y:S02]  /*0db0*/  @!P3 IMAD R21, R14, UR8, R7 ;  /* 0x000000080e15bc24 */ /* 0x000fe4000f8e0207 */
[----:B------:R-:W-:Y:S02]  /*0dc0*/  @!P2 IMAD R23, R15, UR8, R12 ;  /* 0x000000080f17ac24 */ /* 0x000fe4000f8e020c */
[--C-:B0-----:R-:W-:Y:S01]  /*0dd0*/  IMAD.MOV R16, RZ, RZ, -R19.reuse ;  /* 0x000000ffff107224 */ /* 0x101fe200078e0a13 */
[----:B------:R-:W-:Y:S01]  /*0de0*/  @!P3 ISETP.GE.U32.AND P6, PT, R21, UR8, PT ;  /* 0x000000081500bc0c */ /* 0x000fe2000bfc6070 */
[----:B------:R-:W-:Y:S01]  /*0df0*/  IMAD.MOV.U32 R18, RZ, RZ, RZ ;  /* 0x000000ffff127224 */ /* 0x000fe200078e00ff */
[----:B------:R-:W-:Y:S01]  /*0e00*/  @!P2 ISETP.GE.U32.AND P5, PT, R23, UR8, PT ;  /* 0x000000081700ac0c */ /* 0x000fe2000bfa6070 */
[----:B------:R-:W-:Y:S01]  /*0e10*/  IMAD R7, R16, UR9, RZ ;  /* 0x0000000910077c24 */ /* 0x000fe2000f8e02ff */
[----:B------:R-:W-:Y:S01]  /*0e20*/  @!P3 PLOP3.LUT P4, PT, P6, PT, PT, 0x80, 0x8 ;  /* 0x000000000008b81c */ /* 0x000fe2000378f070 */
[----:B------:R-:W0:Y:S01]  /*0e30*/  LDC.64 R14, c[0x0][0x380] ;  /* 0x0000e000ff0e7b82 */ /* 0x000e220000000a00 */
[----:B------:R-:W-:Y:S01]  /*0e40*/  PLOP3.LUT P6, PT, PT, PT, PT, 0x8, 0x80 ;  /* 0x000000000080781c */ /* 0x000fe20003fce170 */
[----:B------:R-:W-:Y:S01]  /*0e50*/  IMAD.HI.U32 R12, R19, R7, R18 ;  /* 0x00000007130c7227 */ /* 0x000fe200078e0012 */
[----:B------:R-:W-:-:S02]  /*0e60*/  @!P2 PLOP3.LUT P6, PT, P5, PT, PT, 0x80, 0x8 ;  /* 0x000000000008a81c */ /* 0x000fc40002fcf070 */
[----:B------:R-:W-:Y:S01]  /*0e70*/  PLOP3.LUT P5, PT, PT, PT, PT, 0x8, 0x80 ;  /* 0x000000000080781c */ /* 0x000fe20003fae170 */
[----:B------:R-:W-:-:S04]  /*0e80*/  VIADD R7, R0, 0x1 ;  /* 0x0000000100077836 */ /* 0x000fc80000000000 */
[----:B------:R-:W-:-:S04]  /*0e90*/  IMAD.HI.U32 R12, R12, R7, RZ ;  /* 0x000000070c0c7227 */ /* 0x000fc800078e00ff */
[----:B------:R-:W-:Y:S01]  /*0ea0*/  @P4 VIADD R21, R21, -UR8 ;  /* 0x8000000815154c36 */ /* 0x000fe20008000000 */
[----:B------:R-:W-:Y:S01]  /*0eb0*/  IADD3 R12, PT, PT, -R12, RZ, RZ ;  /* 0x000000ff0c0c7210 */ /* 0x000fe20007ffe1ff */
[----:B------:R-:W-:-:S03]  /*0ec0*/  @P6 VIADD R23, R23, -UR8 ;  /* 0x8000000817176c36 */ /* 0x000fc60008000000 */
[----:B------:R-:W-:Y:S01]  /*0ed0*/  @!P3 ISETP.GE.U32.AND P4, PT, R21, UR8, PT ;  /* 0x000000081500bc0c */ /* 0x000fe2000bf86070 */
[----:B------:R-:W-:Y:S01]  /*0ee0*/  IMAD R12, R12, UR9, R7 ;  /* 0x000000090c0c7c24 */ /* 0x000fe2000f8e0207 */
[----:B------:R-:W-:Y:S02]  /*0ef0*/  @!P2 ISETP.GE.U32.AND P6, PT, R23, UR8, PT ;  /* 0x000000081700ac0c */ /* 0x000fe4000bfc6070 */
[----:B------:R-:W-:Y:S02]  /*0f00*/  @!P3 PLOP3.LUT P5, PT, P4, PT, PT, 0x80, 0x8 ;  /* 0x000000000008b81c */ /* 0x000fe400027af070 */
[----:B------:R-:W-:Y:S02]  /*0f10*/  PLOP3.LUT P4, PT, PT, PT, PT, 0x8, 0x80 ;  /* 0x000000000080781c */ /* 0x000fe40003f8e170 */
[----:B------:R-:W-:Y:S02]  /*0f20*/  @!P2 PLOP3.LUT P4, PT, P6, PT, PT, 0x80, 0x8 ;  /* 0x000000000008a81c */ /* 0x000fe4000378f070 */
[----:B------:R-:W-:-:S07]  /*0f30*/  ISETP.GE.U32.AND P6, PT, R12, UR9, PT ;  /* 0x000000090c007c0c */ /* 0x000fce000bfc6070 */
[----:B------:R-:W-:Y:S02]  /*0f40*/  @P5 IADD3 R21, PT, PT, R21, -UR8, RZ ;  /* 0x8000000815155c10 */ /* 0x000fe4000fffe0ff */
[----:B------:R-:W-:Y:S02]  /*0f50*/  ISETP.NE.U32.AND P5, PT, RZ, UR9, PT ;  /* 0x00000009ff007c0c */ /* 0x000fe4000bfa5070 */
[----:B------:R-:W-:Y:S01]  /*0f60*/  @P4 VIADD R23, R23, -UR8 ;  /* 0x8000000817174c36 */ /* 0x000fe20008000000 */
[----:B------:R-:W-:Y:S01]  /*0f70*/  ISETP.NE.U32.OR P4, PT, RZ, UR8, P3 ;  /* 0x00000008ff007c0c */ /* 0x000fe20009f85470 */
[----:B------:R-:W-:-:S05]  /*0f80*/  @P6 VIADD R12, R12, -UR9 ;  /* 0x800000090c0c6c36 */ /* 0x000fca0008000000 */
[----:B------:R-:W-:-:S07]  /*0f90*/  ISETP.GE.U32.AND P6, PT, R12, UR9, PT ;  /* 0x000000090c007c0c */ /* 0x000fce000bfc6070 */
[----:B------:R-:W-:-:S06]  /*0fa0*/  @!P4 LOP3.LUT R21, RZ, UR8, RZ, 0x33, !PT ;  /* 0x00000008ff15cc12 */ /* 0x000fcc000f8e33ff */
[----:B------:R-:W-:Y:S01]  /*0fb0*/  @P6 VIADD R12, R12, -UR9 ;  /* 0x800000090c0c6c36 */ /* 0x000fe20008000000 */
[----:B------:R-:W-:Y:S02]  /*0fc0*/  ISETP.NE.U32.OR P6, PT, RZ, UR8, P2 ;  /* 0x00000008ff007c0c */ /* 0x000fe400097c5470 */
[----:B------:R-:W-:-:S05]  /*0fd0*/  @!P5 LOP3.LUT R12, RZ, UR9, RZ, 0x33, !PT ;  /* 0x00000009ff0cdc12 */ /* 0x000fca000f8e33ff */
[C---:B------:R-:W-:Y:S02]  /*0fe0*/  IMAD R17, R12.reuse, UR8, R13 ;  /* 0x000000080c117c24 */ /* 0x040fe4000f8e020d */
[----:B------:R-:W-:Y:S02]  /*0ff0*/  @!P3 IMAD R13, R12, UR8, R21 ;  /* 0x000000080c0dbc24 */ /* 0x000fe4000f8e0215 */
[----:B0-----:R-:W-:Y:S02]  /*1000*/  IMAD.WIDE.U32 R16, R17, 0x4, R14 ;  /* 0x0000000411107825 */ /* 0x001fe400078e000e */
[----:B------:R-:W-:-:S04]  /*1010*/  @!P6 LOP3.LUT R23, RZ, UR8, RZ, 0x33, !PT ;  /* 0x00000008ff17ec12 */ /* 0x000fc8000f8e33ff */
[----:B------:R-:W2:Y:S01]  /*1020*/  LDG.E R16, desc[UR6][R16.64] ;  /* 0x0000000610107981 */ /* 0x000ea2000c1e1900 */
[----:B------:R-:W-:Y:S02]  /*1030*/  @!P2 IMAD R7, R12, UR8, R23 ;  /* 0x000000080c07ac24 */ /* 0x000fe4000f8e0217 */
[----:B------:R-:W-:-:S04]  /*1040*/  @!P3 IMAD.WIDE.U32 R12, R13, 0x4, R14 ;  /* 0x000000040d0cb825 */ /* 0x000fc800078e000e */
[----:B------:R-:W-:Y:S02]  /*1050*/  @!P2 IMAD.WIDE.U32 R14, R7, 0x4, R14 ;  /* 0x00000004070ea825 */ /* 0x000fe400078e000e */
[----:B------:R-:W3:Y:S04]  /*1060*/  @!P3 LDG.E R12, desc[UR6][R12.64] ;  /* 0x000000060c0cb981 */ /* 0x000ee8000c1e1900 */
[----:B------:R-:W4:Y:S04]  /*1070*/  @!P2 LDG.E R14, desc[UR6][R14.64] ;  /* 0x000000060e0ea981 */ /* 0x000f28000c1e1900 */
[----:B--2---:R0:W-:Y:S04]  /*1080*/  STS [R11+0x54], R16 ;  /* 0x000054100b007388 */ /* 0x0041e80000000800 */
[----:B---3--:R0:W-:Y:S04]  /*1090*/  @!P3 STS [R11+0x50], R12 ;  /* 0x0000500c0b00b388 */ /* 0x0081e80000000800 */
[----:B----4-:R0:W-:Y:S02]  /*10a0*/  @!P2 STS [R11+0x58], R14 ;  /* 0x0000580e0b00a388 */ /* 0x0101e40000000800 */
.L_x_5:
[----:B------:R-:W-:Y:S05]  /*10b0*/  BSYNC.RECONVERGENT B0 ;  /* 0x0000000000007941 */ /* 0x000fea0003800200 */
.L_x_4:
[----:B------:R-:W-:Y:S04]  /*10c0*/  BSSY.RECONVERGENT B0, `(.L_x_6) ;  /* 0x000001a000007945 */ /* 0x000fe80003800200 */
[----:B------:R-:W-:Y:S05]  /*10d0*/  @P0 BRA `(.L_x_7) ;  /* 0x0000000000600947 */ /* 0x000fea0003800000 */
[----:B------:R-:W0:Y:S02]  /*10e0*/  LDCU UR5, c[0x0][0x390] ;  /* 0x00007200ff0577ac */ /* 0x000e240008000800 */
[----:B0-----:R-:W0:Y:S01]  /*10f0*/  I2F.U32.RP R14, UR5 ;  /* 0x00000005000e7d06 */ /* 0x001e220008209000 */
[----:B------:R-:W-:-:S07]  /*1100*/  ISETP.NE.U32.AND P2, PT, RZ, UR5, PT ;  /* 0x00000005ff007c0c */ /* 0x000fce000bf45070 */
[----:B0-----:R-:W0:Y:S02]  /*1110*/  MUFU.RCP R14, R14 ;  /* 0x0000000e000e7308 */ /* 0x001e240000001000 */
[----:B0-----:R-:W-:-:S06]  /*1120*/  VIADD R12, R14, 0xffffffe ;  /* 0x0ffffffe0e0c7836 */ /* 0x001fcc0000000000 */
[----:B------:R0:W1:Y:S02]  /*1130*/  F2I.FTZ.U32.TRUNC.NTZ R13, R12 ;  /* 0x0000000c000d7305 */ /* 0x000064000021f000 */
[----:B0-----:R-:W-:Y:S01]  /*1140*/  IMAD.MOV.U32 R12, RZ, RZ, RZ ;  /* 0x000000ffff0c7224 */ /* 0x001fe200078e00ff */
[----:B-1----:R-:W-:-:S05]  /*1150*/  IADD3 R7, PT, PT, RZ, -R13, RZ ;  /* 0x8000000dff077210 */ /* 0x002fca0007ffe0ff */
[----:B------:R-:W-:-:S04]  /*1160*/  IMAD R7, R7, UR5, RZ ;  /* 0x0000000507077c24 */ /* 0x000fc8000f8e02ff */
[----:B------:R-:W-:Y:S02]  /*1170*/  IMAD.HI.U32 R16, R13, R7, R12 ;  /* 0x000000070d107227 */ /* 0x000fe400078e000c */
[----:B------:R-:W0:Y:S02]  /*1180*/  LDC.64 R12, c[0x0][0x380] ;  /* 0x0000e000ff0c7b82 */ /* 0x000e240000000a00 */
[----:B------:R-:W-:-:S04]  /*1190*/  VIADD R7, R9, 0xffffffff ;  /* 0xffffffff09077836 */ /* 0x000fc80000000000 */
[----:B------:R-:W-:-:S05]  /*11a0*/  IMAD.HI.U32 R16, R16, R7, RZ ;  /* 0x0000000710107227 */ /* 0x000fca00078e00ff */
[----:B------:R-:W-:-:S05]  /*11b0*/  IADD3 R16, PT, PT, -R16, RZ, RZ ;  /* 0x000000ff10107210 */ /* 0x000fca0007ffe1ff */
[----:B------:R-:W-:-:S05]  /*11c0*/  IMAD R7, R16, UR5, R7 ;  /* 0x0000000510077c24 */ /* 0x000fca000f8e0207 */
[----:B------:R-:W-:-:S13]  /*11d0*/  ISETP.GE.U32.AND P0, PT, R7, UR5, PT ;  /* 0x0000000507007c0c */ /* 0x000fda000bf06070 */
[----:B------:R-:W-:-:S05]  /*11e0*/  @P0 VIADD R7, R7, -UR5 ;  /* 0x8000000507070c36 */ /* 0x000fca0008000000 */
[----:B------:R-:W-:-:S13]  /*11f0*/  ISETP.GE.U32.AND P0, PT, R7, UR5, PT ;  /* 0x0000000507007c0c */ /* 0x000fda000bf06070 */
[----:B------:R-:W-:Y:S01]  /*1200*/  @P0 VIADD R7, R7, -UR5 ;  /* 0x8000000507070c36 */ /* 0x000fe20008000000 */
[----:B------:R-:W-:-:S05]  /*1210*/  @!P2 LOP3.LUT R7, RZ, UR5, RZ, 0x33, !PT ;  /* 0x00000005ff07ac12 */ /* 0x000fca000f8e33ff */
[----:B------:R-:W-:-:S04]  /*1220*/  IMAD R7, R8, UR5, R7 ;  /* 0x0000000508077c24 */ /* 0x000fc8000f8e0207 */
[----:B0-----:R-:W-:-:S06]  /*1230*/  IMAD.WIDE.U32 R12, R7, 0x4, R12 ;  /* 0x00000004070c7825 */ /* 0x001fcc00078e000c */
[----:B------:R-:W2:Y:S04]  /*1240*/  LDG.E R12, desc[UR6][R12.64] ;  /* 0x000000060c0c7981 */ /* 0x000ea8000c1e1900 */
[----:B--2---:R1:W-:Y:S02]  /*1250*/  STS [R11+0x28], R12 ;  /* 0x0000280c0b007388 */ /* 0x0043e40000000800 */
.L_x_7:
[----:B------:R-:W-:Y:S05]  /*1260*/  BSYNC.RECONVERGENT B0 ;  /* 0x0000000000007941 */ /* 0x000fea0003800200 */
.L_x_6:
[----:B------:R-:W-:Y:S04]  /*1270*/  BSSY.RECONVERGENT B0, `(.L_x_8) ;  /* 0x000001a000007945 */ /* 0x000fe80003800200 */
[----:B------:R-:W-:Y:S05]  /*1280*/  @P1 BRA `(.L_x_9) ;  /* 0x0000000000601947 */ /* 0x000fea0003800000 */
[----:B------:R-:W0:Y:S02]  /*1290*/  LDCU UR5, c[0x0][0x390] ;  /* 0x00007200ff0577ac */ /* 0x000e240008000800 */
[----:B0-----:R-:W0:Y:S01]  /*12a0*/  I2F.U32.RP R14, UR5 ;  /* 0x00000005000e7d06 */ /* 0x001e220008209000 */
[----:B------:R-:W-:-:S07]  /*12b0*/  ISETP.NE.U32.AND P1, PT, RZ, UR5, PT ;  /* 0x00000005ff007c0c */ /* 0x000fce000bf25070 */
[----:B0-----:R-:W1:Y:S02]  /*12c0*/  MUFU.RCP R14, R14 ;  /* 0x0000000e000e7308 */ /* 0x001e640000001000 */
[----:B-1----:R-:W-:-:S06]  /*12d0*/  IADD3 R12, PT, PT, R14, 0xffffffe, RZ ;  /* 0x0ffffffe0e0c7810 */ /* 0x002fcc0007ffe0ff */
[----:B------:R0:W1:Y:S02]  /*12e0*/  F2I.FTZ.U32.TRUNC.NTZ R13, R12 ;  /* 0x0000000c000d7305 */ /* 0x000064000021f000 */
[----:B0-----:R-:W-:Y:S02]  /*12f0*/  IMAD.MOV.U32 R12, RZ, RZ, RZ ;  /* 0x000000ffff0c7224 */ /* 0x001fe400078e00ff */
[----:B-1----:R-:W-:-:S04]  /*1300*/  IMAD.MOV R7, RZ, RZ, -R13 ;  /* 0x000000ffff077224 */ /* 0x002fc800078e0a0d */
[----:B------:R-:W-:-:S04]  /*1310*/  IMAD R7, R7, UR5, RZ ;  /* 0x0000000507077c24 */ /* 0x000fc8000f8e02ff */
[----:B------:R-:W-:Y:S01]  /*1320*/  IMAD.HI.U32 R16, R13, R7, R12 ;  /* 0x000000070d107227 */ /* 0x000fe200078e000c */
[----:B------:R-:W-:Y:S01]  /*1330*/  IADD3 R7, PT, PT, R9, 0x1, RZ ;  /* 0x0000000109077810 */ /* 0x000fe20007ffe0ff */
[----:B------:R-:W0:Y:S04]  /*1340*/  LDC.64 R12, c[0x0][0x380] ;  /* 0x0000e000ff0c7b82 */ /* 0x000e280000000a00 */
[----:B------:R-:W-:-:S04]  /*1350*/  IMAD.HI.U32 R16, R16, R7, RZ ;  /* 0x0000000710107227 */ /* 0x000fc800078e00ff */
[----:B------:R-:W-:-:S04]  /*1360*/  IMAD.MOV R16, RZ, RZ, -R16 ;  /* 0x000000ffff107224 */ /* 0x000fc800078e0a10 */
[----:B------:R-:W-:-:S05]  /*1370*/  IMAD R7, R16, UR5, R7 ;  /* 0x0000000510077c24 */ /* 0x000fca000f8e0207 */
[----:B------:R-:W-:-:S13]  /*1380*/  ISETP.GE.U32.AND P0, PT, R7, UR5, PT ;  /* 0x0000000507007c0c */ /* 0x000fda000bf06070 */
[----:B------:R-:W-:-:S05]  /*1390*/  @P0 VIADD R7, R7, -UR5 ;  /* 0x8000000507070c36 */ /* 0x000fca0008000000 */
[----:B------:R-:W-:-:S13]  /*13a0*/  ISETP.GE.U32.AND P0, PT, R7, UR5, PT ;  /* 0x0000000507007c0c */ /* 0x000fda000bf06070 */
[----:B------:R-:W-:Y:S02]  /*13b0*/  @P0 IADD3 R7, PT, PT, R7, -UR5, RZ ;  /* 0x8000000507070c10 */ /* 0x000fe4000fffe0ff */
[----:B------:R-:W-:-:S05]  /*13c0*/  @!P1 LOP3.LUT R7, RZ, UR5, RZ, 0x33, !PT ;  /* 0x00000005ff079c12 */ /* 0x000fca000f8e33ff */
[----:B------:R-:W-:-:S04]  /*13d0*/  IMAD R7, R8, UR5, R7 ;  /* 0x0000000508077c24 */ /* 0x000fc8000f8e0207 */
[----:B0-----:R-:W-:-:S06]  /*13e0*/  IMAD.WIDE.U32 R12, R7, 0x4, R12 ;  /* 0x00000004070c7825 */ /* 0x001fcc00078e000c */
[----:B------:R-:W2:Y:S04]  /*13f0*/  LDG.E R12, desc[UR6][R12.64] ;  /* 0x000000060c0c7981 */ /* 0x000ea8000c1e1900 */
[----:B--2---:R2:W-:Y:S02]  /*1400*/  STS [R11+0x30], R12 ;  /* 0x0000300c0b007388 */ /* 0x0045e40000000800 */
.L_x_9:
[----:B------:R-:W-:Y:S05]  /*1410*/  BSYNC.RECONVERGENT B0 ;  /* 0x0000000000007941 */ /* 0x000fea0003800200 */
.L_x_8:
[----:B------:R-:W-:Y:S06]  /*1420*/  BAR.SYNC.DEFER_BLOCKING 0x0 ;  /* 0x0000000000007b1d */ /* 0x000fec0000010000 */
[----:B------:R-:W-:Y:S01]  /*1430*/  BSSY.RECONVERGENT B0, `(.L_x_10) ;  /* 0x0000010000007945 */ /* 0x000fe20003800200 */
[----:B------:R-:W3:Y:S04]  /*1440*/  LDS R8, [R6] ;  /* 0x0000000006087984 */ /* 0x000ee80000000800 */
[----:B------:R-:W4:Y:S01]  /*1450*/  LDS R5, [R5] ;  /* 0x0000000005057984 */ /* 0x000f220000000800 */
[----:B---3--:R-:W-:-:S02]  /*1460*/  ISETP.NE.AND P2, PT, R8, 0x2, PT ;  /* 0x000000020800780c */ /* 0x008fc40003f45270 */
[C---:B----4-:R-:W-:Y:S02]  /*1470*/  ISETP.NE.AND P0, PT, R5.reuse, 0x2, PT ;  /* 0x000000020500780c */ /* 0x050fe40003f05270 */
[----:B------:R-:W-:Y:S02]  /*1480*/  ISETP.NE.AND P1, PT, R5, 0x1, PT ;  /* 0x000000010500780c */ /* 0x000fe40003f25270 */
[----:B------:R-:W-:Y:S02]  /*1490*/  SEL R6, RZ, 0x1, P0 ;  /* 0x00000001ff067807 */ /* 0x000fe40000000000 */
[----:B------:R-:W-:-:S05]  /*14a0*/  SEL R7, RZ, 0x1, P1 ;  /* 0x00000001ff077807 */ /* 0x000fca0000800000 */
[----:B------:R-:W-:Y:S05]  /*14b0*/  @!P2 BRA `(.L_x_11) ;  /* 0x000000000014a947 */ /* 0x000fea0003800000 */
[----:B------:R-:W-:-:S13]  /*14c0*/  ISETP.NE.AND P0, PT, R8, 0x1, PT ;  /* 0x000000010800780c */ /* 0x000fda0003f05270 */
[----:B------:R-:W-:Y:S05]  /*14d0*/  @P0 BRA `(.L_x_12) ;  /* 0x0000000000140947 */ /* 0x000fea0003800000 */
[----:B------:R-:W-:-:S05]  /*14e0*/  IMAD.MOV.U32 R7, RZ, RZ, 0x2 ;  /* 0x00000002ff077424 */ /* 0x000fca00078e00ff */
[----:B------:R-:W-:Y:S01]  /*14f0*/  SEL R7, R7, 0x1, !P1 ;  /* 0x0000000107077807 */ /* 0x000fe20004800000 */
[----:B------:R-:W-:Y:S06]  /*1500*/  BRA `(.L_x_12) ;  /* 0x0000000000087947 */ /* 0x000fec0003800000 */
.L_x_11:
[----:B------:R-:W-:-:S05]  /*1510*/  IMAD.MOV.U32 R6, RZ, RZ, 0x2 ;  /* 0x00000002ff067424 */ /* 0x000fca00078e00ff */
[----:B------:R-:W-:-:S07]  /*1520*/  SEL R6, R6, 0x1, !P0 ;  /* 0x0000000106067807 */ /* 0x000fce0004000000 */
.L_x_12:
[----:B------:R-:W-:Y:S05]  /*1530*/  BSYNC.RECONVERGENT B0 ;  /* 0x0000000000007941 */ /* 0x000fea0003800200 */
.L_x_10:
[----:B------:R-:W-:Y:S01]  /*1540*/  IMAD.HI.U32 R5, R9, -0x33333333, RZ ;  /* 0xcccccccd09057827 */ /* 0x000fe200078e00ff */
[----:B------:R-:W-:Y:S04]  /*1550*/  BSSY.RECONVERGENT B0, `(.L_x_13) ;  /* 0x000000d000007945 */ /* 0x000fe80003800200 */
[----:B------:R-:W-:-:S05]  /*1560*/  SHF.R.U32.HI R8, RZ, 0x3, R5 ;  /* 0x00000003ff087819 */ /* 0x000fca0000011605 */
[----:B------:R-:W-:-:S04]  /*1570*/  IMAD R5, R8, -0xa, R9 ;  /* 0xfffffff608057824 */ /* 0x000fc800078e0209 */
[----:B------:R-:W-:-:S05]  /*1580*/  IMAD R8, R2, 0xa, R5 ;  /* 0x0000000a02087824 */ /* 0x000fca00078e0205 */
[----:B------:R-:W-:-:S06]  /*1590*/  LEA R8, R8, UR4, 0x2 ;  /* 0x0000000408087c11 */ /* 0x000fcc000f8e10ff */
[----:B------:R-:W3:Y:S02]  /*15a0*/  LDS R8, [R8] ;  /* 0x0000000008087984 */ /* 0x000ee40000000800 */
[----:B---3--:R-:W-:-:S13]  /*15b0*/  ISETP.NE.AND P0, PT, R8, 0x1, PT ;  /* 0x000000010800780c */ /* 0x008fda0003f05270 */
[----:B------:R-:W-:Y:S05]  /*15c0*/  @!P0 BRA `(.L_x_14) ;  /* 0x0000000000108947 */ /* 0x000fea0003800000 */
[----:B------:R-:W-:-:S13]  /*15d0*/  ISETP.NE.AND P0, PT, R8, 0x2, PT ;  /* 0x000000020800780c */ /* 0x000fda0003f05270 */
[----:B------:R-:W-:Y:S05]  /*15e0*/  @P0 BRA `(.L_x_15) ;  /* 0x00000000000c0947 */ /* 0x000fea0003800000 */
[----:B------:R-:W-:Y:S01]  /*15f0*/  IADD3 R6, PT, PT, R6, 0x1, RZ ;  /* 0x0000000106067810 */ /* 0x000fe20007ffe0ff */
[----:B------:R-:W-:Y:S06]  /*1600*/  BRA `(.L_x_15) ;  /* 0x0000000000047947 */ /* 0x000fec0003800000 */
.L_x_14:
[----:B------:R-:W-:-:S07]  /*1610*/  VIADD R7, R7, 0x1 ;  /* 0x0000000107077836 */ /* 0x000fce0000000000 */
.L_x_15:
[----:B------:R-:W-:Y:S05]  /*1620*/  BSYNC.RECONVERGENT B0 ;  /* 0x0000000000007941 */ /* 0x000fea0003800200 */
.L_x_13:
[----:B------:R-:W-:Y:S01]  /*1630*/  IMAD.IADD R5, R4, 0x1, R5 ;  /* 0x0000000104057824 */ /* 0x000fe200078e0205 */
[----:B------:R-:W-:Y:S04]  /*1640*/  BSSY.RECONVERGENT B0, `(.L_x_16) ;  /* 0x000000a000007945 */ /* 0x000fe80003800200 */
        /* <DEDUP_REMOVED lines=8> */
.L_x_17:
[----:B------:R-:W-:-:S07]  /*16d0*/  VIADD R7, R7, 0x1 ;  /* 0x0000000107077836 */ /* 0x000fce0000000000 */
.L_x_18:
[----:B------:R-:W-:Y:S05]  /*16e0*/  BSYNC.RECONVERGENT B0 ;  /* 0x0000000000007941 */ /* 0x000fea0003800200 */
.L_x_16:
[----:B------:R-:W-:Y:S01]  /*16f0*/  VIADD R8, R9, 0x1 ;  /* 0x0000000109087836 */ /* 0x000fe20000000000 */
[----:B------:R-:W-:Y:S03]  /*1700*/  BSSY.RECONVERGENT B0, `(.L_x_19) ;  /* 0x000000e000007945 */ /* 0x000fe60003800200 */
[----:B------:R-:W-:-:S05]  /*1710*/  IMAD.HI.U32 R5, R8, -0x33333333, RZ ;  /* 0xcccccccd08057827 */ /* 0x000fca00078e00ff */
        /* <DEDUP_REMOVED lines=11> */
.L_x_20:
[----:B------:R-:W-:-:S07]  /*17d0*/  VIADD R7, R7, 0x1 ;  /* 0x0000000107077836 */ /* 0x000fce0000000000 */
.L_x_21:
[----:B------:R-:W-:Y:S05]  /*17e0*/  BSYNC.RECONVERGENT B0 ;  /* 0x0000000000007941 */ /* 0x000fea0003800200 */
.L_x_19:
        /* <DEDUP_REMOVED lines=10> */
.L_x_23:
[----:B------:R-:W-:-:S07]  /*1890*/  VIADD R7, R7, 0x1 ;  /* 0x0000000107077836 */ /* 0x000fce0000000000 */
.L_x_24:
[----:B------:R-:W-:Y:S05]  /*18a0*/  BSYNC.RECONVERGENT B0 ;  /* 0x0000000000007941 */ /* 0x000fea0003800200 */
.L_x_22:
[----:B------:R-:W-:Y:S01]  /*18b0*/  LOP3.LUT R2, R0, 0xffff, RZ, 0xc0, !PT ;  /* 0x0000ffff00027812 */ /* 0x000fe200078ec0ff */
[----:B------:R-:W-:Y:S04]  /*18c0*/  BSSY.RECONVERGENT B0, `(.L_x_25) ;  /* 0x0000015000007945 */ /* 0x000fe80003800200 */
[----:B------:R-:W-:-:S05]  /*18d0*/  IMAD R2, R2, 0xcccd, RZ ;  /* 0x0000cccd02027824 */ /* 0x000fca00078e02ff */
[----:B------:R-:W-:-:S04]  /*18e0*/  SHF.R.U32.HI R2, RZ, 0x13, R2 ;  /* 0x00000013ff027819 */ /* 0x000fc80000011602 */
[----:B------:R-:W-:-:S05]  /*18f0*/  PRMT R2, R2, 0x9910, RZ ;  /* 0x0000991002027816 */ /* 0x000fca00000000ff */
[----:B------:R-:W-:-:S04]  /*1900*/  IMAD R2, R2, 0xa, RZ ;  /* 0x0000000a02027824 */ /* 0x000fc800078e02ff */
[----:B------:R-:W-:-:S05]  /*1910*/  IMAD.MOV R2, RZ, RZ, -R2 ;  /* 0x000000ffff027224 */ /* 0x000fca00078e0a02 */
[----:B012---:R-:W-:-:S04]  /*1920*/  PRMT R11, R2, 0x7710, RZ ;  /* 0x00007710020b7816 */ /* 0x007fc800000000ff */
[----:B------:R-:W-:-:S04]  /*1930*/  IADD3 R2, PT, PT, R11, R0, RZ ;  /* 0x000000000b027210 */ /* 0x000fc80007ffe0ff */
[----:B------:R-:W-:-:S05]  /*1940*/  PRMT R2, R2, 0x9910, RZ ;  /* 0x0000991002027816 */ /* 0x000fca00000000ff */
[----:B------:R-:W-:-:S05]  /*1950*/  IMAD R2, R2, 0xa, RZ ;  /* 0x0000000a02027824 */ /* 0x000fca00078e02ff */
[----:B------:R-:W-:-:S05]  /*1960*/  LOP3.LUT R2, R2, 0xffff, RZ, 0xc0, !PT ;  /* 0x0000ffff02027812 */ /* 0x000fca00078ec0ff */
[----:B------:R-:W-:-:S05]  /*1970*/  IMAD.IADD R3, R3, 0x1, R2 ;  /* 0x0000000103037824 */ /* 0x000fca00078e0202 */
[----:B------:R-:W-:-:S06]  /*1980*/  LEA R3, R3, UR4, 0x2 ;  /* 0x0000000403037c11 */ /* 0x000fcc000f8e10ff */
[----:B------:R-:W0:Y:S02]  /*1990*/  LDS R3, [R3] ;  /* 0x0000000003037984 */ /* 0x000e240000000800 */
[----:B0-----:R-:W-:-:S13]  /*19a0*/  ISETP.NE.AND P0, PT, R3, 0x2, PT ;  /* 0x000000020300780c */ /* 0x001fda0003f05270 */
[----:B------:R-:W-:Y:S05]  /*19b0*/  @!P0 BRA `(.L_x_26) ;  /* 0x0000000000108947 */ /* 0x000fea0003800000 */
[----:B------:R-:W-:-:S13]  /*19c0*/  ISETP.NE.AND P0, PT, R3, 0x1, PT ;  /* 0x000000010300780c */ /* 0x000fda0003f05270 */
[----:B------:R-:W-:Y:S05]  /*19d0*/  @P0 BRA `(.L_x_27) ;  /* 0x00000000000c0947 */ /* 0x000fea0003800000 */
[----:B------:R-:W-:Y:S01]  /*19e0*/  VIADD R7, R7, 0x1 ;  /* 0x0000000107077836 */ /* 0x000fe20000000000 */
[----:B------:R-:W-:Y:S06]  /*19f0*/  BRA `(.L_x_27) ;  /* 0x0000000000047947 */ /* 0x000fec0003800000 */
.L_x_26:
[----:B------:R-:W-:-:S07]  /*1a00*/  IADD3 R6, PT, PT, R6, 0x1, RZ ;  /* 0x0000000106067810 */ /* 0x000fce0007ffe0ff */
.L_x_27:
[----:B------:R-:W-:Y:S05]  /*1a10*/  BSYNC.RECONVERGENT B0 ;  /* 0x0000000000007941 */ /* 0x000fea0003800200 */
.L_x_25:
[----:B------:R-:W-:Y:S01]  /*1a20*/  IMAD.IADD R2, R5, 0x1, R2 ;  /* 0x0000000105027824 */ /* 0x000fe200078e0202 */
[----:B------:R-:W-:Y:S04]  /*1a30*/  BSSY.RECONVERGENT B0, `(.L_x_28) ;  /* 0x000000a000007945 */ /* 0x000fe80003800200 */
        /* <DEDUP_REMOVED lines=8> */
.L_x_29:
[----:B------:R-:W-:-:S07]  /*1ac0*/  IADD3 R6, PT, PT, R6, 0x1, RZ ;  /* 0x0000000106067810 */ /* 0x000fce0007ffe0ff */
.L_x_30:
[----:B------:R-:W-:Y:S05]  /*1ad0*/  BSYNC.RECONVERGENT B0 ;  /* 0x0000000000007941 */ /* 0x000fea0003800200 */
.L_x_28:
[----:B------:R-:W0:Y:S08]  /*1ae0*/  LDC.64 R2, c[0x0][0x388] ;  /* 0x0000e200ff027b82 */ /* 0x000e300000000a00 */
[----:B------:R-:W-:Y:S01]  /*1af0*/  BAR.SYNC.DEFER_BLOCKING 0x0 ;  /* 0x0000000000007b1d */ /* 0x000fe20000010000 */
[----:B------:R-:W-:Y:S01]  /*1b00*/  ISETP.NE.AND P0, PT, R10, RZ, PT ;  /* 0x000000ff0a00720c */ /* 0x000fe20003f05270 */
[----:B------:R-:W-:-:S04]  /*1b10*/  IMAD.IADD R5, R7, 0x1, R6 ;  /* 0x0000000107057824 */ /* 0x000fc800078e0206 */
[----:B------:R-:W1:Y:S08]  /*1b20*/  LDCU UR4, c[0x0][0x390] ;  /* 0x00007200ff0477ac */ /* 0x000e700008000800 */
[----:B------:R-:W-:Y:S01]  /*1b30*/  @!P0 IMAD.MOV.U32 R4, RZ, RZ, 0x2 ;  /* 0x00000002ff048424 */ /* 0x000fe200078e00ff */
[----:B------:R-:W-:Y:S02]  /*1b40*/  @!P0 ISETP.GE.U32.AND P1, PT, R7, R6, PT ;  /* 0x000000060700820c */ /* 0x000fe40003f26070 */
[----:B------:R-:W-:-:S02]  /*1b50*/  @!P0 ISETP.NE.AND P2, PT, R5, 0x3, PT ;  /* 0x000000030500880c */ /* 0x000fc40003f45270 */
[----:B------:R-:W-:Y:S02]  /*1b60*/  @P0 LOP3.LUT R5, R5, 0x1fe, RZ, 0xc0, !PT ;  /* 0x000001fe05050812 */ /* 0x000fe400078ec0ff */
[----:B------:R-:W-:Y:S02]  /*1b70*/  @!P0 SEL R4, R4, 0x1, !P1 ;  /* 0x0000000104048807 */ /* 0x000fe40004800000 */
[----:B------:R-:W-:Y:S01]  /*1b80*/  @P0 ISETP.NE.AND P1, PT, R5, 0x2, PT ;  /* 0x000000020500080c */ /* 0x000fe20003f25270 */
[----:B-1----:R-:W-:Y:S01]  /*1b90*/  IMAD R9, R0, UR4, R9 ;  /* 0x0000000400097c24 */ /* 0x002fe2000f8e0209 */
[----:B------:R-:W-:Y:S02]  /*1ba0*/  @!P0 SEL R5, R4, RZ, !P2 ;  /* 0x000000ff04058207 */ /* 0x000fe40005000000 */
[----:B------:R-:W-:Y:S01]  /*1bb0*/  @P0 SEL R5, R10, RZ, !P1 ;  /* 0x000000ff0a050207 */ /* 0x000fe20004800000 */
[----:B0-----:R-:W-:-:S05]  /*1bc0*/  IMAD.WIDE R2, R9, 0x4, R2 ;  /* 0x0000000409027825 */ /* 0x001fca00078e0202 */
[----:B------:R-:W-:Y:S01]  /*1bd0*/  STG.E desc[UR6][R2.64], R5 ;  /* 0x0000000502007986 */ /* 0x000fe2000c101906 */
[----:B------:R-:W-:Y:S05]  /*1be0*/  EXIT ;  /* 0x000000000000794d */ /* 0x000fea0003800000 */
        .weak           $__internal_0_$__cuda_sm20_div_u16
        .type           $__internal_0_$__cuda_sm20_div_u16,@function
        .size           $__internal_0_$__cuda_sm20_div_u16,($__internal_1_$__cuda_sm20_rem_u16 - $__internal_0_$__cuda_sm20_div_u16)
$__internal_0_$__cuda_sm20_div_u16:
[----:B------:R-:W0:Y:S01]  /*1bf0*/  I2F.U16 R4, R3 ;  /* 0x0000000300047306 */ /* 0x000e220000101000 */
[----:B------:R-:W-:Y:S01]  /*1c00*/  HFMA2 R5, -RZ, RZ, 15, 0 ;  /* 0x4b800000ff057431 */ /* 0x000fe200000001ff */
[----:B------:R-:W-:Y:S02]  /*1c10*/  I2FP.F32.U32.RZ R2, R2 ;  /* 0x0000000200027245 */ /* 0x000fe4000020d000 */
[C---:B0-----:R-:W-:Y:S02]  /*1c20*/  FSETP.GEU.AND P1, PT, |R4|.reuse, 1.175494350822287508e-38, PT ;  /* 0x008000000400780b */ /* 0x041fe40003f2e200 */
[----:B------:R-:W-:Y:S02]  /*1c30*/  FSETP.GT.AND P0, PT, |R4|, 8.50705917302346158658e+37, PT ;  /* 0x7e8000000400780b */ /* 0x000fe40003f04200 */
[----:B------:R-:W-:-:S04]  /*1c40*/  FSEL R5, R5, 1, !P1 ;  /* 0x3f80000005057808 */ /* 0x000fc80004800000 */
[----:B------:R-:W-:Y:S02]  /*1c50*/  FSEL R5, R5, 0.25, !P0 ;  /* 0x3e80000005057808 */ /* 0x000fe40004000000 */
[----:B------:R-:W-:Y:S01]  /*1c60*/  ISETP.NE.U32.AND P0, PT, R3, RZ, PT ;  /* 0x000000ff0300720c */ /* 0x000fe20003f05070 */
[----:B------:R-:W-:Y:S02]  /*1c70*/  IMAD.MOV.U32 R3, RZ, RZ, 0x0 ;  /* 0x00000000ff037424 */ /* 0x000fe400078e00ff */
[----:B------:R-:W-:-:S06]  /*1c80*/  FMUL R4, R4, R5 ;  /* 0x0000000504047220 */ /* 0x000fcc0000400000 */
[----:B------:R-:W0:Y:S02]  /*1c90*/  MUFU.RCP R4, R4 ;  /* 0x0000000400047308 */ /* 0x000e240000001000 */
[----:B0-----:R-:W-:-:S04]  /*1ca0*/  FMUL R5, R5, R4 ;  /* 0x0000000405057220 */ /* 0x001fc80000400000 */
[----:B------:R-:W-:-:S04]  /*1cb0*/  VIADD R5, R5, 0x2 ;  /* 0x0000000205057836 */ /* 0x000fc80000000000 */
[----:B------:R-:W-:Y:S01]  /*1cc0*/  FMUL.RZ R5, R2, R5 ;  /* 0x0000000502057220 */ /* 0x000fe2000040c000 */
[----:B------:R-:W-:-:S05]  /*1cd0*/  MOV R2, R7 ;  /* 0x0000000700027202 */ /* 0x000fca0000000f00 */
[----:B------:R-:W0:Y:S02]  /*1ce0*/  F2I.U32.TRUNC.NTZ R5, R5 ;  /* 0x0000000500057305 */ /* 0x000e24000020f000 */
[----:B0-----:R-:W-:Y:S01]  /*1cf0*/  LOP3.LUT R6, R5, 0xffff, RZ, 0xc0, !PT ;  /* 0x0000ffff05067812 */ /* 0x001fe200078ec0ff */
[----:B------:R-:W-:Y:S01]  /*1d00*/  @!P0 IMAD.MOV.U32 R6, RZ, RZ, -0x1 ;  /* 0xffffffffff068424 */ /* 0x000fe200078e00ff */
[----:B------:R-:W-:Y:S06]  /*1d10*/  RET.REL.NODEC R2 `(_Z11life_kernelPiS_ii) ;  /* 0xffffffe002b87950 */ /* 0x000fec0003c3ffff */
        .weak           $__internal_1_$__cuda_sm20_rem_u16
        .type           $__internal_1_$__cuda_sm20_rem_u16,@function
        .size           $__internal_1_$__cuda_sm20_rem_u16,(.L_x_34 - $__internal_1_$__cuda_sm20_rem_u16)
$__internal_1_$__cuda_sm20_rem_u16:
[----:B------:R-:W0:Y:S01]  /*1d20*/  I2F.U16 R2, R14 ;  /* 0x0000000e00027306 */ /* 0x000e220000101000 */
[----:B------:R-:W-:Y:S01]  /*1d30*/  IMAD.MOV.U32 R3, RZ, RZ, 0x4b800000 ;  /* 0x4b800000ff037424 */ /* 0x000fe200078e00ff */
[C---:B0-----:R-:W-:Y:S02]  /*1d40*/  FSETP.GEU.AND P2, PT, |R2|.reuse, 1.175494350822287508e-38, PT ;  /* 0x008000000200780b */ /* 0x041fe40003f4e200 */
[----:B------:R-:W-:Y:S02]  /*1d50*/  FSETP.GT.AND P0, PT, |R2|, 8.50705917302346158658e+37, PT ;  /* 0x7e8000000200780b */ /* 0x000fe40003f04200 */
[----:B------:R-:W-:-:S04]  /*1d60*/  FSEL R3, R3, 1, !P2 ;  /* 0x3f80000003037808 */ /* 0x000fc80005000000 */
[----:B------:R-:W-:Y:S02]  /*1d70*/  FSEL R3, R3, 0.25, !P0 ;  /* 0x3e80000003037808 */ /* 0x000fe40004000000 */
[----:B------:R-:W-:-:S03]  /*1d80*/  ISETP.NE.U32.AND P0, PT, R14, RZ, PT ;  /* 0x000000ff0e00720c */ /* 0x000fc60003f05070 */
[----:B------:R-:W-:Y:S02]  /*1d90*/  FMUL R5, R2, R3 ;  /* 0x0000000302057220 */ /* 0x000fe40000400000 */
[----:B------:R-:W-:Y:S08]  /*1da0*/  I2F.U16.RZ R2, R4 ;  /* 0x0000000400027306 */ /* 0x000ff0000010d000 */
[----:B------:R-:W0:Y:S02]  /*1db0*/  MUFU.RCP R6, R5 ;  /* 0x0000000500067308 */ /* 0x000e240000001000 */
[----:B0-----:R-:W-:-:S05]  /*1dc0*/  FMUL R6, R3, R6 ;  /* 0x0000000603067220 */ /* 0x001fca0000400000 */
[----:B------:R-:W-:-:S05]  /*1dd0*/  IADD3 R3, PT, PT, R6, 0x2, RZ ;  /* 0x0000000206037810 */ /* 0x000fca0007ffe0ff */
[----:B------:R-:W-:-:S06]  /*1de0*/  FMUL.RZ R6, R2, R3 ;  /* 0x0000000302067220 */ /* 0x000fcc000040c000 */
[----:B------:R-:W0:Y:S02]  /*1df0*/  F2I.U32.TRUNC.NTZ R6, R6 ;  /* 0x0000000600067305 */ /* 0x000e24000020f000 */
[----:B0-----:R-:W-:-:S05]  /*1e00*/  LOP3.LUT R2, R6, 0xffff, RZ, 0xc0, !PT ;  /* 0x0000ffff06027812 */ /* 0x001fca00078ec0ff */
[----:B------:R-:W-:Y:S01]  /*1e10*/  IMAD.MOV R3, RZ, RZ, -R2 ;  /* 0x000000ffff037224 */ /* 0x000fe200078e0a02 */
[----:B------:R-:W-:-:S03]  /*1e20*/  MOV R2, R7 ;  /* 0x0000000700027202 */ /* 0x000fc60000000f00 */
[----:B------:R-:W-:Y:S02]  /*1e30*/  IMAD R14, R14, R3, R4 ;  /* 0x000000030e0e7224 */ /* 0x000fe400078e0204 */
[----:B------:R-:W-:Y:S02]  /*1e40*/  IMAD.MOV.U32 R3, RZ, RZ, 0x0 ;  /* 0x00000000ff037424 */ /* 0x000fe400078e00ff */
[----:B------:R-:W-:Y:S02]  /*1e50*/  @!P0 IMAD.MOV.U32 R14, RZ, RZ, -0x1 ;  /* 0xffffffffff0e8424 */ /* 0x000fe400078e00ff */
[----:B------:R-:W-:Y:S05]  /*1e60*/  RET.REL.NODEC R2 `(_Z11life_kernelPiS_ii) ;  /* 0xffffffe002647950 */ /* 0x000fea0003c3ffff */
.L_x_31:
[----:B------:R-:W-:-:S00]  /*1e70*/  BRA `(.L_x_31) ;  /* 0xfffffffc00fc7947 */ /* 0x000fc0000383ffff */
[----:B------:R-:W-:-:S00]  /*1e80*/  NOP ;  /* 0x0000000000007918 */ /* 0x000fc00000000000 */
[----:B------:R-:W-:-:S00]  /*1e90*/  NOP ;  /* 0x0000000000007918 */ /* 0x000fc00000000000 */
[----:B------:R-:W-:-:S00]  /*1ea0*/  NOP ;  /* 0x0000000000007918 */ /* 0x000fc00000000000 */
[----:B------:R-:W-:-:S00]  /*1eb0*/  NOP ;  /* 0x0000000000007918 */ /* 0x000fc00000000000 */
[----:B------:R-:W-:-:S00]  /*1ec0*/  NOP ;  /* 0x0000000000007918 */ /* 0x000fc00000000000 */
[----:B------:R-:W-:-:S00]  /*1ed0*/  NOP ;  /* 0x0000000000007918 */ /* 0x000fc00000000000 */
[----:B------:R-:W-:-:S00]  /*1ee0*/  NOP ;  /* 0x0000000000007918 */ /* 0x000fc00000000000 */
[----:B------:R-:W-:-:S00]  /*1ef0*/  NOP ;  /* 0x0000000000007918 */ /* 0x000fc00000000000 */
.L_x_34:


//--------------------- .text._Z11init_kernelPii  --------------------------
	.section	.text._Z11init_kernelPii,"ax",@progbits
	.align	128
        .global         _Z11init_kernelPii
        .type           _Z11init_kernelPii,@function
        .size           _Z11init_kernelPii,(.L_x_36 - _Z11init_kernelPii)
        .other          _Z11init_kernelPii,@"STO_CUDA_ENTRY STV_DEFAULT"
_Z11init_kernelPii:
.text._Z11init_kernelPii:
[----:B------:R-:W-:Y:S01]  /*0000*/  LDC R1, c[0x0][0x37c] ;  /* 0x0000df00ff017b82 */ /* 0x000fe20000000800 */
[----:B------:R-:W0:Y:S07]  /*0010*/  S2R R5, SR_TID.Y ;  /* 0x0000000000057919 */ /* 0x000e2e0000002200 */
[----:B------:R-:W0:Y:S01]  /*0020*/  S2UR UR6, SR_CTAID.X ;  /* 0x00000000000679c3 */ /* 0x000e220000002500 */
[----:B------:R-:W-:Y:S01]  /*0030*/  HFMA2 R2, -RZ, RZ, 1.107421875, -15096 ;  /* 0x3c6ef35fff027431 */ /* 0x000fe200000001ff */
[----:B------:R-:W-:Y:S01]  /*0040*/  MOV R3, 0x0 ;  /* 0x0000000000037802 */ /* 0x000fe20000000f00 */
[----:B------:R-:W0:Y:S01]  /*0050*/  S2R R0, SR_TID.X ;  /* 0x0000000000007919 */ /* 0x000e220000002100 */
[----:B------:R-:W1:Y:S04]  /*0060*/  LDCU.64 UR4, c[0x0][0x358] ;  /* 0x00006b00ff0477ac */ /* 0x000e680008000a00 */
[----:B------:R-:W2:Y:S08]  /*0070*/  LDC R11, c[0x0][0x360] ;  /* 0x0000d800ff0b7b82 */ /* 0x000eb00000000800 */
[----:B------:R-:W3:Y:S08]  /*0080*/  S2UR UR7, SR_CTAID.Y ;  /* 0x00000000000779c3 */ /* 0x000ef00000002600 */
[----:B------:R-:W3:Y:S08]  /*0090*/  LDC R13, c[0x0][0x388] ;  /* 0x0000e200ff0d7b82 */ /* 0x000ef00000000800 */
[----:B------:R-:W4:Y:S01]  /*00a0*/  LDC.64 R8, c[0x0][0x380] ;  /* 0x0000e000ff087b82 */ /* 0x000f220000000a00 */
[----:B0-----:R-:W-:Y:S01]  /*00b0*/  IADD3 R5, PT, PT, R0, UR6, R5 ;  /* 0x0000000600057c10 */ /* 0x001fe2000fffe005 */
[----:B--2---:R-:W-:-:S04]  /*00c0*/  IMAD R0, R11, UR6, R0 ;  /* 0x000000060b007c24 */ /* 0x004fc8000f8e0200 */
[----:B------:R-:W-:-:S06]  /*00d0*/  IMAD.WIDE.U32 R2, R5, 0x19660d, R2 ;  /* 0x0019660d05027825 */ /* 0x000fcc00078e0002 */
[----:B------:R-:W-:-:S04]  /*00e0*/  IMAD.WIDE.U32 R6, R3, 0x55555556, RZ ;  /* 0x5555555603067825 */ /* 0x000fc800078e00ff */
[----:B------:R-:W-:-:S04]  /*00f0*/  IMAD.WIDE.U32 R4, R2, 0x55555556, RZ ;  /* 0x5555555602047825 */ /* 0x000fc800078e00ff */
[----:B------:R-:W-:-:S03]  /*0100*/  IMAD.WIDE.U32 R6, R2, 0x55555555, R6 ;  /* 0x5555555502067825 */ /* 0x000fc600078e0006 */
[----:B------:R-:W-:Y:S01]  /*0110*/  IADD3 RZ, P0, PT, R5, R6, RZ ;  /* 0x0000000605ff7210 */ /* 0x000fe20007f1e0ff */
[----:B---3--:R-:W-:-:S04]  /*0120*/  IMAD R5, R13, UR7, R0 ;  /* 0x000000070d057c24 */ /* 0x008fc8000f8e0200 */
[----:B------:R-:W-:Y:S02]  /*0130*/  IMAD.X R7, R3, 0x55555555, R7, P0 ;  /* 0x5555555503077824 */ /* 0x000fe400000e0607 */
[----:B----4-:R-:W-:-:S04]  /*0140*/  IMAD.WIDE.U32 R4, R5, 0x4, R8 ;  /* 0x0000000405047825 */ /* 0x010fc800078e0008 */
[----:B------:R-:W-:-:S05]  /*0150*/  IMAD R7, R7, -0x3, R2 ;  /* 0xfffffffd07077824 */ /* 0x000fca00078e0202 */
[----:B-1----:R-:W-:Y:S01]  /*0160*/  STG.E desc[UR4][R4.64], R7 ;  /* 0x0000000704007986 */ /* 0x002fe2000c101904 */
[----:B------:R-:W-:Y:S05]  /*0170*/  EXIT ;  /* 0x000000000000794d */ /* 0x000fea0003800000 */
.L_x_32:
        /* <DEDUP_REMOVED lines=16> */
.L_x_36:


//--------------------- .nv.shared._Z11life_kernelPiS_ii --------------------------
	.section	.nv.shared._Z11life_kernelPiS_ii,"aw",@nobits
	.sectionflags	@""
	.align	16
	.zero		1024


//--------------------- .nv.shared.reserved.0     --------------------------
	.section	.nv.shared.reserved.0,"aw",@nobits
	.weak		__nv_reservedSMEM_offset_0_alias
	.size		__nv_reservedSMEM_offset_0_alias, 0, 64
	.other		__nv_reservedSMEM_offset_0_alias,@"STO_CUDA_RESERVED_SHARED STV_DEFAULT"
__nv_reservedSMEM_offset_0_alias:
	.zero		0
	.zero		64


//--------------------- .nv.shared._Z11init_kernelPii --------------------------
	.section	.nv.shared._Z11init_kernelPii,"aw",@nobits
	.sectionflags	@""
	.align	16
	.zero		1024


//--------------------- .nv.constant0._Z11life_kernelPiS_ii --------------------------
	.section	.nv.constant0._Z11life_kernelPiS_ii,"a",@progbits
	.sectionflags	@""
	.align	4
.nv.constant0._Z11life_kernelPiS_ii:
	.zero		920


//--------------------- .nv.constant0._Z11init_kernelPii --------------------------
	.section	.nv.constant0._Z11init_kernelPii,"a",@progbits
	.sectionflags	@""
	.align	4
.nv.constant0._Z11init_kernelPii:
	.zero		908


//--------------------- SYMBOLS --------------------------

	.type		.nv.reservedSmem.offset0,@object
	.size		.nv.reservedSmem.offset0,0x4
	.type		.nv.reservedSmem.cap,@object
	.size		.nv.reservedSmem.cap,0x4
